# CuTe-DSL kernel — source=cudnn_frontend_dsl family=gemm_swiglu_bs
# config = {"ab_dtype": "Float4E2M1FN", "sf_vec": 16, "vector_f32": true, "mma_mn": [128, 128], "cluster_mn": [2, 1]}


// ===== COMPILED SASS (sm_100a) =====

	.target	sm_100a

	.elftype	@"ET_EXEC"


//--------------------- .note.nv.tkinfo           --------------------------
	.section	.note.nv.tkinfo,"",@"SHT_NOTE"
	.sectionflags	@"SHF_NOTE_NV_TKINFO"
	.tkinfo
        /*0018*/ 	.word	0x00000081
        /*0030*/ 	.string	""
        /*0030*/ 	.string	"ptxas"
        /*0030*/ 	.string	"Cuda compilation tools, release 12.9, V12.9.83"
        /*0030*/ 	.string	"Build system must define TOOLS_VERSION_EXTENDED"
        /*0030*/ 	.string	"-O 3 -arch sm_100a "



//--------------------- .note.nv.cuver            --------------------------
	.section	.note.nv.cuver,"",@"SHT_NOTE"
	.sectionflags	@"SHF_NOTE_NV_CUVER"
        /*0018*/ 	.short	0x0001
        /*001a*/ 	.short	0x0064
        /*001c*/ 	.short	0x0001
        /*001e*/ 	.short	0x0000
        /*0020*/ 	.short	0x0001
        /*0022*/ 	.short	0x0000


//--------------------- .nv.info                  --------------------------
	.section	.nv.info,"",@"SHT_CUDA_INFO"
	.align	4


	//----- nvinfo : EIATTR_REGCOUNT
	.align		4
        /*0000*/ 	.byte	0x04, 0x2f
        /*0002*/ 	.short	(.L_4 - .L_3)
	.align		4
.L_3:
        /*0004*/ 	.word	index@(kernel_cutlass_kernel_cudnngemm_swigludense_blockscaled_gemm_persistent_swiglu_interleaved_quantSm100BlockScaledPersistentDenseGemmKernel_object_at__TiledMMA_ThrLayoutVMNK11110000_Permuta_0)
        /*0008*/ 	.word	0x00000065


	//----- nvinfo : EIATTR_FRAME_SIZE
	.align		4
.L_4:
        /*000c*/ 	.byte	0x04, 0x11
        /*000e*/ 	.short	(.L_6 - .L_5)
	.align		4
.L_5:
        /*0010*/ 	.word	index@($__internal_2_$__cuda_sm10x_tcgen05_guardrail_trap_unallocated_columns_being_dealloced)
        /*0014*/ 	.word	0x00000000


	//----- nvinfo : EIATTR_FRAME_SIZE
	.align		4
.L_6:
        /*0018*/ 	.byte	0x04, 0x11
        /*001a*/ 	.short	(.L_8 - .L_7)
	.align		4
.L_7:
        /*001c*/ 	.word	index@($__internal_1_$__cuda_sm10x_tcgen05_guardrail_trap_phase_invalid_during_alloc)
        /*0020*/ 	.word	0x00000000


	//----- nvinfo : EIATTR_FRAME_SIZE
	.align		4
.L_8:
        /*0024*/ 	.byte	0x04, 0x11
        /*0026*/ 	.short	(.L_10 - .L_9)
	.align		4
.L_9:
        /*0028*/ 	.word	index@($__internal_0_$__cuda_sm10x_tcgen05_guardrail_trap_col_being_dealloced_not_returned_by_alloc)
        /*002c*/ 	.word	0x00000000


	//----- nvinfo : EIATTR_FRAME_SIZE
	.align		4
.L_10:
        /*0030*/ 	.byte	0x04, 0x11
        /*0032*/ 	.short	(.L_12 - .L_11)
	.align		4
.L_11:
        /*0034*/ 	.word	index@(kernel_cutlass_kernel_cudnngemm_swigludense_blockscaled_gemm_persistent_swiglu_interleaved_quantSm100BlockScaledPersistentDenseGemmKernel_object_at__TiledMMA_ThrLayoutVMNK11110000_Permuta_0)
        /*0038*/ 	.word	0x00000000


	//----- nvinfo : EIATTR_MIN_STACK_SIZE
	.align		4
.L_12:
        /*003c*/ 	.byte	0x04, 0x12
        /*003e*/ 	.short	(.L_14 - .L_13)
	.align		4
.L_13:
        /*0040*/ 	.word	index@(kernel_cutlass_kernel_cudnngemm_swigludense_blockscaled_gemm_persistent_swiglu_interleaved_quantSm100BlockScaledPersistentDenseGemmKernel_object_at__TiledMMA_ThrLayoutVMNK11110000_Permuta_0)
        /*0044*/ 	.word	0x00000000
.L_14:


//--------------------- .nv.info.kernel_cutlass_kernel_cudnngemm_swigludense_blockscaled_gemm_persistent_swiglu_interleaved_quantSm100BlockScaledPersistentDenseGemmKernel_object_at__TiledMMA_ThrLayoutVMNK11110000_Permuta_0 --------------------------
	.section	.nv.info.kernel_cutlass_kernel_cudnngemm_swigludense_blockscaled_gemm_persistent_swiglu_interleaved_quantSm100BlockScaledPersistentDenseGemmKernel_object_at__TiledMMA_ThrLayoutVMNK11110000_Permuta_0,"",@"SHT_CUDA_INFO"
	.sectionflags	@""
	.align	4


	//----- nvinfo : EIATTR_CUDA_API_VERSION
	.align		4
        /*0000*/ 	.byte	0x04, 0x37
        /*0002*/ 	.short	(.L_16 - .L_15)
.L_15:
        /*0004*/ 	.word	0x00000081


	//----- nvinfo : EIATTR_KPARAM_INFO
	.align		4
.L_16:
        /*0008*/ 	.byte	0x04, 0x17
        /*000a*/ 	.short	(.L_18 - .L_17)
.L_17:
        /*000c*/ 	.word	0x00000000
        /*0010*/ 	.short	0x000b
        /*0012*/ 	.short	0x0364
        /*0014*/ 	.byte	0x00, 0xf0, 0x11, 0x00


	//----- nvinfo : EIATTR_KPARAM_INFO
	.align		4
.L_18:
        /*0018*/ 	.byte	0x04, 0x17
        /*001a*/ 	.short	(.L_20 - .L_19)
.L_19:
        /*001c*/ 	.word	0x00000000
        /*0020*/ 	.short	0x000a
        /*0022*/ 	.short	0x0358
        /*0024*/ 	.byte	0x00, 0xf0, 0x31, 0x00


	//----- nvinfo : EIATTR_KPARAM_INFO
	.align		4
.L_20:
        /*0028*/ 	.byte	0x04, 0x17
        /*002a*/ 	.short	(.L_22 - .L_21)
.L_21:
        /*002c*/ 	.word	0x00000000
        /*0030*/ 	.short	0x0009
        /*0032*/ 	.short	0x034c
        /*0034*/ 	.byte	0x00, 0xf0, 0x31, 0x00


	//----- nvinfo : EIATTR_KPARAM_INFO
	.align		4
.L_22:
        /*0038*/ 	.byte	0x04, 0x17
        /*003a*/ 	.short	(.L_24 - .L_23)
.L_23:
        /*003c*/ 	.word	0x00000000
        /*0040*/ 	.short	0x0008
        /*0042*/ 	.short	0x0340
        /*0044*/ 	.byte	0x00, 0xf0, 0x31, 0x00


	//----- nvinfo : EIATTR_KPARAM_INFO
	.align		4
.L_24:
        /*0048*/ 	.byte	0x04, 0x17
        /*004a*/ 	.short	(.L_26 - .L_25)
.L_25:
        /*004c*/ 	.word	0x00000000
        /*0050*/ 	.short	0x0007
        /*0052*/ 	.short	0x02c0
        /*0054*/ 	.byte	0x00, 0xf0, 0x01, 0x02


	//----- nvinfo : EIATTR_KPARAM_INFO
	.align		4
.L_26:
        /*0058*/ 	.byte	0x04, 0x17
        /*005a*/ 	.short	(.L_28 - .L_27)
.L_27:
        /*005c*/ 	.word	0x00000000
        /*0060*/ 	.short	0x0006
        /*0062*/ 	.short	0x0240
        /*0064*/ 	.byte	0x00, 0xf0, 0x01, 0x02


	//----- nvinfo : EIATTR_KPARAM_INFO
	.align		4
.L_28:
        /*0068*/ 	.byte	0x04, 0x17
        /*006a*/ 	.short	(.L_30 - .L_29)
.L_29:
        /*006c*/ 	.word	0x00000000
        /*0070*/ 	.short	0x0005
        /*0072*/ 	.short	0x01c0
        /*0074*/ 	.byte	0x00, 0xf0, 0x01, 0x02


	//----- nvinfo : EIATTR_KPARAM_INFO
	.align		4
.L_30:
        /*0078*/ 	.byte	0x04, 0x17
        /*007a*/ 	.short	(.L_32 - .L_31)
.L_31:
        /*007c*/ 	.word	0x00000000
        /*0080*/ 	.short	0x0004
        /*0082*/ 	.short	0x0140
        /*0084*/ 	.byte	0x00, 0xf0, 0x01, 0x02


	//----- nvinfo : EIATTR_KPARAM_INFO
	.align		4
.L_32:
        /*0088*/ 	.byte	0x04, 0x17
        /*008a*/ 	.short	(.L_34 - .L_33)
.L_33:
        /*008c*/ 	.word	0x00000000
        /*0090*/ 	.short	0x0003
        /*0092*/ 	.short	0x00c0
        /*0094*/ 	.byte	0x00, 0xf0, 0x01, 0x02


	//----- nvinfo : EIATTR_KPARAM_INFO
	.align		4
.L_34:
        /*0098*/ 	.byte	0x04, 0x17
        /*009a*/ 	.short	(.L_36 - .L_35)
.L_35:
        /*009c*/ 	.word	0x00000000
        /*00a0*/ 	.short	0x0002
        /*00a2*/ 	.short	0x0040
        /*00a4*/ 	.byte	0x00, 0xf0, 0x01, 0x02


	//----- nvinfo : EIATTR_KPARAM_INFO
	.align		4
.L_36:
        /*00a8*/ 	.byte	0x04, 0x17
        /*00aa*/ 	.short	(.L_38 - .L_37)
.L_37:
        /*00ac*/ 	.word	0x00000000
        /*00b0*/ 	.short	0x0001
        /*00b2*/ 	.short	0x000c
        /*00b4*/ 	.byte	0x00, 0xf0, 0x31, 0x00


	//----- nvinfo : EIATTR_KPARAM_INFO
	.align		4
.L_38:
        /*00b8*/ 	.byte	0x04, 0x17
        /*00ba*/ 	.short	(.L_40 - .L_39)
.L_39:
        /*00bc*/ 	.word	0x00000000
        /*00c0*/ 	.short	0x0000
        /*00c2*/ 	.short	0x0000
        /*00c4*/ 	.byte	0x00, 0xf0, 0x31, 0x00


	//----- nvinfo : EIATTR_AT_ENTRY_FRAGMENTS
	.align		4
.L_40:
        /*00c8*/ 	.byte	0x04, 0x4f
        /*00ca*/ 	.short	(.L_42 - .L_41)


	//   ....[0]....
.L_41:
        /*00cc*/ 	.word	0x00000004


	//----- nvinfo : EIATTR_RESERVED_SMEM_USED
	.align		4
.L_42:
        /*00d0*/ 	.byte	0x01, 0x41
	.zero		2


	//----- nvinfo : EIATTR_SPARSE_MMA_MASK
	.align		4
        /*00d4*/ 	.byte	0x03, 0x50
        /*00d6*/ 	.short	0x0000


	//----- nvinfo : EIATTR_TCGEN05_1CTA_USED
	.align		4
        /*00d8*/ 	.byte	0x01, 0x51
	.zero		2


	//----- nvinfo : EIATTR_MAXREG_COUNT
	.align		4
        /*00dc*/ 	.byte	0x03, 0x1b
        /*00de*/ 	.short	0x00ff


	//----- nvinfo : EIATTR_NUM_BARRIERS
	.align		4
        /*00e0*/ 	.byte	0x02, 0x4c
        /*00e2*/ 	.byte	0x03
	.zero		1


	//----- nvinfo : EIATTR_INT_WARP_WIDE_INSTR_OFFSETS
	.align		4
        /*00e4*/ 	.byte	0x04, 0x31
        /*00e6*/ 	.short	(.L_44 - .L_43)


	//   ....[0]....
.L_43:
        /*00e8*/ 	.word	0x00003f80


	//   ....[1]....
        /*00ec*/ 	.word	0x00003fb0


	//----- nvinfo : EIATTR_COOP_GROUP_MASK_REGIDS
	.align		4
.L_44:
        /*00f0*/ 	.byte	0x04, 0x29
        /*00f2*/ 	.short	(.L_46 - .L_45)


	//   ....[0]....
.L_45:
        /*00f4*/ 	.word	0xffffffff


	//   ....[1]....
        /*00f8*/ 	.word	0xffffffff


	//   ....[2]....
        /*00fc*/ 	.word	0xffffffff


	//   ....[3]....
        /*0100*/ 	.word	0xffffffff


	//   ....[4]....
        /*0104*/ 	.word	0xffffffff


	//----- nvinfo : EIATTR_COOP_GROUP_INSTR_OFFSETS
	.align		4
.L_46:
        /*0108*/ 	.byte	0x04, 0x28
        /*010a*/ 	.short	(.L_48 - .L_47)


	//   ....[0]....
.L_47:
        /*010c*/ 	.word	0x00000530


	//   ....[1]....
        /*0110*/ 	.word	0x00001c60


	//   ....[2]....
        /*0114*/ 	.word	0x00001f20


	//   ....[3]....
        /*0118*/ 	.word	0x00003e00


	//   ....[4]....
        /*011c*/ 	.word	0x00004060


	//----- nvinfo : EIATTR_VRC_CTA_INIT_COUNT
	.align		4
.L_48:
        /*0120*/ 	.byte	0x02, 0x4a
        /*0122*/ 	.byte	0x80
	.zero		1


	//----- nvinfo : EIATTR_MBARRIER_INSTR_OFFSETS
	.align		4
        /*0124*/ 	.byte	0x04, 0x39
        /*0126*/ 	.short	(.L_50 - .L_49)


	//   ....[0]....
.L_49:
        /*0128*/ 	.word	0x00000350
        /*012c*/ 	.word	0x000000ff
        /*0130*/ 	.word	0x00000000
        /*0134*/ 	.short	0x0100
        /*0136*/ 	.byte	0x04
	.zero		1


	//   ....[1]....
        /*0138*/ 	.word	0x00000360
        /*013c*/ 	.word	0x000000ff
        /*0140*/ 	.word	0x00000008
        /*0144*/ 	.short	0x0100
        /*0146*/ 	.byte	0x04
	.zero		1


	//   ....[2]....
        /*0148*/ 	.word	0x00000370
        /*014c*/ 	.word	0x000000ff
        /*0150*/ 	.word	0x00000010
        /*0154*/ 	.short	0x0100
        /*0156*/ 	.byte	0x04
	.zero		1


	//   ....[3]....
        /*0158*/ 	.word	0x00000380
        /*015c*/ 	.word	0x000000ff
        /*0160*/ 	.word	0x00000018
        /*0164*/ 	.short	0x0100
        /*0166*/ 	.byte	0x04
	.zero		1


	//   ....[4]....
        /*0168*/ 	.word	0x00000390
        /*016c*/ 	.word	0x000000ff
        /*0170*/ 	.word	0x00000020
        /*0174*/ 	.short	0x0100
        /*0176*/ 	.byte	0x04
	.zero		1


	//   ....[5]....
        /*0178*/ 	.word	0x000003a0
        /*017c*/ 	.word	0x000000ff
        /*0180*/ 	.word	0x00000028
        /*0184*/ 	.short	0x0100
        /*0186*/ 	.byte	0x04
	.zero		1


	//   ....[6]....
        /*0188*/ 	.word	0x000003b0
        /*018c*/ 	.word	0x000000ff
        /*0190*/ 	.word	0x00000030
        /*0194*/ 	.short	0x0100
        /*0196*/ 	.byte	0x04
	.zero		1


	//   ....[7]....
        /*0198*/ 	.word	0x000003c0
        /*019c*/ 	.word	0x000000ff
        /*01a0*/ 	.word	0x00000038
        /*01a4*/ 	.short	0x0100
        /*01a6*/ 	.byte	0x04
	.zero		1


	//   ....[8]....
        /*01a8*/ 	.word	0x000004a0
        /*01ac*/ 	.word	0x000000ff
        /*01b0*/ 	.word	0x00000040
        /*01b4*/ 	.short	0x0100
        /*01b6*/ 	.byte	0x04
	.zero		1


	//   ....[9]....
        /*01b8*/ 	.word	0x000004b0
        /*01bc*/ 	.word	0x000000ff
        /*01c0*/ 	.word	0x00000048
        /*01c4*/ 	.short	0x0100
        /*01c6*/ 	.byte	0x04
	.zero		1


	//   ....[10]....
        /*01c8*/ 	.word	0x000004c0
        /*01cc*/ 	.word	0x000000ff
        /*01d0*/ 	.word	0x00000050
        /*01d4*/ 	.short	0x0100
        /*01d6*/ 	.byte	0x04
	.zero		1


	//   ....[11]....
        /*01d8*/ 	.word	0x000004d0
        /*01dc*/ 	.word	0x000000ff
        /*01e0*/ 	.word	0x00000058
        /*01e4*/ 	.short	0x0100
        /*01e6*/ 	.byte	0x04
	.zero		1


	//   ....[12]....
        /*01e8*/ 	.word	0x00000960
        /*01ec*/ 	.word	0x000000ff
        /*01f0*/ 	.word	0x00000020
        /*01f4*/ 	.short	0x010a
        /*01f6*/ 	.byte	0x08
	.zero		1


	//   ....[13]....
        /*01f8*/ 	.word	0x00000b90
        /*01fc*/ 	.word	0x000000ff
        /*0200*/ 	.word	0x00000020
        /*0204*/ 	.short	0x010a
        /*0206*/ 	.byte	0x19
	.zero		1


	//   ....[14]....
        /*0208*/ 	.word	0x00000ce0
        /*020c*/ 	.word	0x000000ff
        /*0210*/ 	.word	0x00000020
        /*0214*/ 	.short	0x010a
        /*0216*/ 	.byte	0x0e
	.zero		1


	//   ....[15]....
        /*0218*/ 	.word	0x00001020
        /*021c*/ 	.word	0x000000ff
        /*0220*/ 	.word	0x00000020
        /*0224*/ 	.short	0x010a
        /*0226*/ 	.byte	0x04
	.zero		1


	//   ....[16]....
        /*0228*/ 	.word	0x000015c0
        /*022c*/ 	.word	0x000000ff
        /*0230*/ 	.word	0x00000000
        /*0234*/ 	.short	0x010a
        /*0236*/ 	.byte	0x06
	.zero		1


	//   ....[17]....
        /*0238*/ 	.word	0x000015e0
        /*023c*/ 	.word	0x000000ff
        /*0240*/ 	.word	0x00000050
        /*0244*/ 	.short	0x010a
        /*0246*/ 	.byte	0x44
	.zero		1


	//   ....[18]....
        /*0248*/ 	.word	0x000018b0
        /*024c*/ 	.word	0x000000ff
        /*0250*/ 	.word	0x00000000
        /*0254*/ 	.short	0x010a
        /*0256*/ 	.byte	0x22
	.zero		1


	//   ....[19]....
        /*0258*/ 	.word	0x00001a30
        /*025c*/ 	.word	0x000000ff
        /*0260*/ 	.word	0x00000000
        /*0264*/ 	.short	0x010a
        /*0266*/ 	.byte	0x2c
	.zero		1


	//   ....[20]....
        /*0268*/ 	.word	0x00001be0
        /*026c*/ 	.word	0x00000002
        /*0270*/ 	.word	0x00000050
        /*0274*/ 	.short	0x010a
        /*0276*/ 	.byte	0xff
	.zero		1


	//   ....[21]....
        /*0278*/ 	.word	0x000025a0
        /*027c*/ 	.word	0x000000ff
        /*0280*/ 	.word	0x00000040
        /*0284*/ 	.short	0x010a
        /*0286*/ 	.byte	0x15
	.zero		1


	//   ....[22]....
        /*0288*/ 	.word	0x00003b50
        /*028c*/ 	.word	0x000000ff
        /*0290*/ 	.word	0x00000050
        /*0294*/ 	.short	0x0101
        /*0296*/ 	.byte	0x15
	.zero		1


	//   ....[23]....
        /*0298*/ 	.word	0x000040d0
        /*029c*/ 	.word	0x00000002
        /*02a0*/ 	.word	0x00000020
        /*02a4*/ 	.short	0x010a
        /*02a6*/ 	.byte	0xff
	.zero		1


	//   ....[24]....
        /*02a8*/ 	.word	0x00004150
        /*02ac*/ 	.word	0x00000002
        /*02b0*/ 	.word	0x00000020
        /*02b4*/ 	.short	0x010a
        /*02b6*/ 	.byte	0xff
	.zero		1


	//   ....[25]....
        /*02b8*/ 	.word	0x000041d0
        /*02bc*/ 	.word	0x00000002
        /*02c0*/ 	.word	0x00000050
        /*02c4*/ 	.short	0x010a
        /*02c6*/ 	.byte	0xff
	.zero		1


	//   ....[26]....
        /*02c8*/ 	.word	0x00004250
        /*02cc*/ 	.word	0x00000002
        /*02d0*/ 	.word	0x00000000
        /*02d4*/ 	.short	0x010a
        /*02d6*/ 	.byte	0xff
	.zero		1


	//   ....[27]....
        /*02d8*/ 	.word	0x000042b0
        /*02dc*/ 	.word	0x00000002
        /*02e0*/ 	.word	0x00000050
        /*02e4*/ 	.short	0x010a
        /*02e6*/ 	.byte	0xff
	.zero		1


	//   ....[28]....
        /*02e8*/ 	.word	0x00004320
        /*02ec*/ 	.word	0x00000002
        /*02f0*/ 	.word	0x00000040
        /*02f4*/ 	.short	0x010a
        /*02f6*/ 	.byte	0xff
	.zero		1


	//----- nvinfo : EIATTR_NUM_MBARRIERS
	.align		4
.L_50:
        /*02f8*/ 	.byte	0x03, 0x38
        /*02fa*/ 	.short	0x000c


	//----- nvinfo : EIATTR_EXIT_INSTR_OFFSETS
	.align		4
        /*02fc*/ 	.byte	0x04, 0x1c
        /*02fe*/ 	.short	(.L_52 - .L_51)


	//   ....[0]....
.L_51:
        /*0300*/ 	.word	0x00001c20


	//   ....[1]....
        /*0304*/ 	.word	0x00004090


	//----- nvinfo : EIATTR_REQNTID
	.align		4
.L_52:
        /*0308*/ 	.byte	0x04, 0x10
        /*030a*/ 	.short	(.L_54 - .L_53)
.L_53:
        /*030c*/ 	.word	0x000000c0
        /*0310*/ 	.word	0x00000001
        /*0314*/ 	.word	0x00000001


	//----- nvinfo : EIATTR_CRS_STACK_SIZE
	.align		4
.L_54:
        /*0318*/ 	.byte	0x04, 0x1e
        /*031a*/ 	.short	(.L_56 - .L_55)
.L_55:
        /*031c*/ 	.word	0x00000000


	//----- nvinfo : EIATTR_CBANK_PARAM_SIZE
	.align		4
.L_56:
        /*0320*/ 	.byte	0x03, 0x19
        /*0322*/ 	.short	0x0368


	//----- nvinfo : EIATTR_PARAM_CBANK
	.align		4
        /*0324*/ 	.byte	0x04, 0x0a
        /*0326*/ 	.short	(.L_58 - .L_57)
	.align		4
.L_57:
        /*0328*/ 	.word	index@(.nv.constant0.kernel_cutlass_kernel_cudnngemm_swigludense_blockscaled_gemm_persistent_swiglu_interleaved_quantSm100BlockScaledPersistentDenseGemmKernel_object_at__TiledMMA_ThrLayoutVMNK11110000_Permuta_0)
        /*032c*/ 	.short	0x0380
        /*032e*/ 	.short	0x0368


	//----- nvinfo : EIATTR_SW_WAR
	.align		4
.L_58:
        /*0330*/ 	.byte	0x04, 0x36
        /*0332*/ 	.short	(.L_60 - .L_59)
.L_59:
        /*0334*/ 	.word	0x00000008
.L_60:


//--------------------- .nv.compat                --------------------------
	.section	.nv.compat,"",@"SHT_CUDA_COMPAT_INFO"
	.align	4
        /*0000*/ 	.byte	0x02, 0x02, 0x02, 0x00, 0x02, 0x05, 0x05, 0x00, 0x02, 0x03, 0x01, 0x00, 0x02, 0x06, 0x01, 0x00


//--------------------- .nv.callgraph             --------------------------
	.section	.nv.callgraph,"",@"SHT_CUDA_CALLGRAPH"
	.align	4
	.sectionentsize	8
	.align		4
        /*0000*/ 	.word	0x00000000
	.align		4
        /*0004*/ 	.word	0xffffffff
	.align		4
        /*0008*/ 	.word	0x00000000
	.align		4
        /*000c*/ 	.word	0xfffffffe
	.align		4
        /*0010*/ 	.word	0x00000000
	.align		4
        /*0014*/ 	.word	0xfffffffd
	.align		4
        /*0018*/ 	.word	0x00000000
	.align		4
        /*001c*/ 	.word	0xfffffffc


//--------------------- .text.kernel_cutlass_kernel_cudnngemm_swigludense_blockscaled_gemm_persistent_swiglu_interleaved_quantSm100BlockScaledPersistentDenseGemmKernel_object_at__TiledMMA_ThrLayoutVMNK11110000_Permuta_0 --------------------------
	.section	.text.kernel_cutlass_kernel_cudnngemm_swigludense_blockscaled_gemm_persistent_swiglu_interleaved_quantSm100BlockScaledPersistentDenseGemmKernel_object_at__TiledMMA_ThrLayoutVMNK11110000_Permuta_0,"ax",@progbits
	.align	128
        .global         kernel_cutlass_kernel_cudnngemm_swigludense_blockscaled_gemm_persistent_swiglu_interleaved_quantSm100BlockScaledPersistentDenseGemmKernel_object_at__TiledMMA_ThrLayoutVMNK11110000_Permuta_0
        .type           kernel_cutlass_kernel_cudnngemm_swigludense_blockscaled_gemm_persistent_swiglu_interleaved_quantSm100BlockScaledPersistentDenseGemmKernel_object_at__TiledMMA_ThrLayoutVMNK11110000_Permuta_0,@function
        .size           kernel_cutlass_kernel_cudnngemm_swigludense_blockscaled_gemm_persistent_swiglu_interleaved_quantSm100BlockScaledPersistentDenseGemmKernel_object_at__TiledMMA_ThrLayoutVMNK11110000_Permuta_0,(.L_x_50 - kernel_cutlass_kernel_cudnngemm_swigludense_blockscaled_gemm_persistent_swiglu_interleaved_quantSm100BlockScaledPersistentDenseGemmKernel_object_at__TiledMMA_ThrLayoutVMNK11110000_Permuta_0)
        .other          kernel_cutlass_kernel_cudnngemm_swigludense_blockscaled_gemm_persistent_swiglu_interleaved_quantSm100BlockScaledPersistentDenseGemmKernel_object_at__TiledMMA_ThrLayoutVMNK11110000_Permuta_0,@"STO_CUDA_ENTRY STV_DEFAULT"
kernel_cutlass_kernel_cudnngemm_swigludense_blockscaled_gemm_persistent_swiglu_interleaved_quantSm100BlockScaledPersistentDenseGemmKernel_object_at__TiledMMA_ThrLayoutVMNK11110000_Permuta_0:
.text.kernel_cutlass_kernel_cudnngemm_swigludense_blockscaled_gemm_persistent_swiglu_interleaved_quantSm100BlockScaledPersistentDenseGemmKernel_object_at__TiledMMA_ThrLayoutVMNK11110000_Permuta_0:
[----:B------:R-:W1:Y:S01]  /*0000*/  LDC R1, c[0x0][0x37c] ;  /* 0x0000df00ff017b82 */ /* 0x000e620000000800 */
[----:B------:R-:W2:Y:S07]  /*0010*/  S2R R0, SR_TID.X ;  /* 0x0000000000007919 */ /* 0x000eae0000002100 */
[----:B------:R-:W3:Y:S01]  /*0020*/  S2UR UR45, SR_CgaCtaId ;  /* 0x00000000002d79c3 */ /* 0x000ee20000008800 */
[----:B------:R-:W4:Y:S01]  /*0030*/  LDCU.U8 UR5, c[0x0][0x382] ;  /* 0x00007040ff0577ac */ /* 0x000f220008000000 */
[----:B------:R-:W5:Y:S01]  /*0040*/  LDCU.U8 UR6, c[0x0][0x381] ;  /* 0x00007020ff0677ac */ /* 0x000f620008000000 */
[----:B------:R-:W2:Y:S01]  /*0050*/  LDCU UR7, c[0x0][0x36c] ;  /* 0x00006d80ff0777ac */ /* 0x000ea20008000800 */
[----:B------:R-:W-:Y:S01]  /*0060*/  UMOV UR71, 0x1 ;  /* 0x0000000100477882 */ /* 0x000fe20000000000 */
[----:B----4-:R-:W-:-:S02]  /*0070*/  ULOP3.LUT UR5, UR5, 0x1, URZ, 0xc0, !UPT ;  /* 0x0000000105057892 */ /* 0x010fc4000f8ec0ff */
[----:B-----5:R-:W-:Y:S02]  /*0080*/  ULOP3.LUT UR6, UR6, 0x1, URZ, 0xc0, !UPT ;  /* 0x0000000106067892 */ /* 0x020fe4000f8ec0ff */
[----:B---3--:R-:W-:Y:S02]  /*0090*/  ULEA.HI UR4, UR45, UR45, URZ, 0x1 ;  /* 0x0000002d2d047291 */ /* 0x008fe4000f8f08ff */
[----:B--2---:R-:W-:Y:S02]  /*00a0*/  UISETP.EQ.U32.AND UP2, UPT, UR7, 0x1, UPT ;  /* 0x000000010700788c */ /* 0x004fe4000bf42070 */
[----:B------:R-:W-:Y:S01]  /*00b0*/  ULOP3.LUT UR4, UR4, 0xfffffffe, URZ, 0xc0, !UPT ;  /* 0xfffffffe04047892 */ /* 0x000fe2000f8ec0ff */
[----:B------:R-:W-:Y:S01]  /*00c0*/  SHF.R.U32.HI R2, RZ, 0x5, R0 ;  /* 0x00000005ff027819 */ /* 0x000fe20000011600 */
[----:B------:R-:W-:Y:S02]  /*00d0*/  UISETP.NE.U32.AND UP6, UPT, UR5, 0x1, UPT ;  /* 0x000000010500788c */ /* 0x000fe4000bfc5070 */
[----:B------:R-:W-:Y:S01]  /*00e0*/  UIADD3 UR47, UPT, UPT, -UR4, UR45, URZ ;  /* 0x0000002d042f7290 */ /* 0x000fe2000fffe1ff */
[----:B------:R-:W-:Y:S01]  /*00f0*/  R2UR UR72, R2 ;  /* 0x00000000024872ca */ /* 0x000fe200000e0000 */
[----:B------:R-:W-:-:S02]  /*0100*/  UISETP.NE.U32.AND UP5, UPT, UR6, 0x1, UPT ;  /* 0x000000010600788c */ /* 0x000fc4000bfa5070 */
[----:B------:R-:W-:-:S10]  /*0110*/  USHF.L.U32 UR71, UR71, UR47, URZ ;  /* 0x0000002f47477299 */ /* 0x000fd400080006ff */
[----:B------:R-:W-:Y:S02]  /*0120*/  UISETP.NE.AND UP4, UPT, UR72, 0x5, UPT ;  /* 0x000000054800788c */ /* 0x000fe4000bf85270 */
[----:B------:R-:W-:-:S07]  /*0130*/  UISETP.NE.AND UP3, UPT, UR72, URZ, UPT ;  /* 0x000000ff4800728c */ /* 0x000fce000bf65270 */
[----:B-1----:R-:W-:Y:S05]  /*0140*/  BRA.U UP4, `(.L_x_0) ;  /* 0x0000000104507547 */ /* 0x002fea000b800000 */
[----:B------:R-:W1:Y:S02]  /*0150*/  LDCU.64 UR4, c[0x0][0x348] ;  /* 0x00006900ff0477ac */ /* 0x000e640008000a00 */
[----:B-1----:R-:W-:Y:S02]  /*0160*/  UIADD3 UR14, UP1, UPT, UR4, 0x40, URZ ;  /* 0x00000040040e7890 */ /* 0x002fe4000ff3e0ff */
[----:B------:R-:W-:Y:S02]  /*0170*/  UIADD3 UR12, UP0, UPT, UR4, 0xc0, URZ ;  /* 0x000000c0040c7890 */ /* 0x000fe4000ff1e0ff */
[----:B------:R-:W-:Y:S02]  /*0180*/  UIADD3.X UR15, UPT, UPT, URZ, UR5, URZ, UP1, !UPT ;  /* 0x00000005ff0f7290 */ /* 0x000fe40008ffe4ff */
[----:B------:R-:W-:Y:S02]  /*0190*/  UIADD3 UR10, UP1, UPT, UR4, 0x140, URZ ;  /* 0x00000140040a7890 */ /* 0x000fe4000ff3e0ff */
[----:B------:R-:W-:-:S02]  /*01a0*/  UIADD3.X UR13, UPT, UPT, URZ, UR5, URZ, UP0, !UPT ;  /* 0x00000005ff0d7290 */ /* 0x000fc400087fe4ff */
[----:B------:R-:W-:Y:S02]  /*01b0*/  UIADD3 UR8, UP0, UPT, UR4, 0x1c0, URZ ;  /* 0x000001c004087890 */ /* 0x000fe4000ff1e0ff */
[----:B------:R-:W-:Y:S01]  /*01c0*/  UIADD3.X UR11, UPT, UPT, URZ, UR5, URZ, UP1, !UPT ;  /* 0x00000005ff0b7290 */ /* 0x000fe20008ffe4ff */
[----:B------:R1:W-:Y:S01]  /*01d0*/  UTMACCTL.PF [UR14] ;  /* 0x000000000e0079b9 */ /* 0x0003e20008040000 */
[----:B------:R-:W-:-:S03]  /*01e0*/  UIADD3 UR6, UP1, UPT, UR4, 0x240, URZ ;  /* 0x0000024004067890 */ /* 0x000fc6000ff3e0ff */
[----:B------:R1:W-:Y:S01]  /*01f0*/  UTMACCTL.PF [UR12] ;  /* 0x000000000c0079b9 */ /* 0x0003e20008040000 */
[----:B------:R-:W-:-:S03]  /*0200*/  UIADD3.X UR9, UPT, UPT, URZ, UR5, URZ, UP0, !UPT ;  /* 0x00000005ff097290 */ /* 0x000fc600087fe4ff */
[----:B------:R1:W-:Y:S01]  /*0210*/  UTMACCTL.PF [UR10] ;  /* 0x000000000a0079b9 */ /* 0x0003e20008040000 */
[----:B------:R-:W-:Y:S02]  /*0220*/  UIADD3 UR4, UP0, UPT, UR4, 0x2c0, URZ ;  /* 0x000002c004047890 */ /* 0x000fe4000ff1e0ff */
[----:B------:R-:W-:-:S03]  /*0230*/  UIADD3.X UR7, UPT, UPT, URZ, UR5, URZ, UP1, !UPT ;  /* 0x00000005ff077290 */ /* 0x000fc60008ffe4ff */
[----:B------:R1:W-:Y:S01]  /*0240*/  UTMACCTL.PF [UR8] ;  /* 0x00000000080079b9 */ /* 0x0003e20008040000 */
[----:B------:R-:W-:-:S05]  /*0250*/  UIADD3.X UR5, UPT, UPT, URZ, UR5, URZ, UP0, !UPT ;  /* 0x00000005ff057290 */ /* 0x000fca00087fe4ff */
[----:B------:R1:W-:Y:S04]  /*0260*/  UTMACCTL.PF [UR6] ;  /* 0x00000000060079b9 */ /* 0x0003e80008040000 */
[----:B------:R1:W-:Y:S02]  /*0270*/  UTMACCTL.PF [UR4] ;  /* 0x00000000040079b9 */ /* 0x0003e40008040000 */
[----:B-1----:R-:W-:Y:S01]  /*0280*/  NOP ;  /* 0x0000000000007918 */ /* 0x002fe20000000000 */
.L_x_0:
[----:B------:R-:W-:Y:S05]  /*0290*/  BRA.U UP3, `(.L_x_1) ;  /* 0x0000000103507547 */ /* 0x000fea000b800000 */
[----:B------:R-:W-:Y:S01]  /*02a0*/  UMOV UR4, 0x400 ;  /* 0x0000040000047882 */ /* 0x000fe20000000000 */
[----:B------:R-:W-:Y:S01]  /*02b0*/  UMOV UR8, 0x1 ;  /* 0x0000000100087882 */ /* 0x000fe20000000000 */
[----:B------:R-:W-:Y:S02]  /*02c0*/  ULEA UR4, UR45, UR4, 0x18 ;  /* 0x000000042d047291 */ /* 0x000fe4000f8ec0ff */
[----:B------:R-:W-:-:S04]  /*02d0*/  UIADD3 UR8, UPT, UPT, -UR8, 0x100000, URZ ;  /* 0x0010000008087890 */ /* 0x000fc8000fffe1ff */
[----:B------:R-:W-:Y:S02]  /*02e0*/  USHF.L.U32 UR9, UR8, 0xb, URZ ;  /* 0x0000000b08097899 */ /* 0x000fe400080006ff */
[----:B------:R-:W-:Y:S01]  /*02f0*/  USHF.L.U32 UR8, UR8, 0x1, URZ ;  /* 0x0000000108087899 */ /* 0x000fe200080006ff */
[----:B------:R-:W-:Y:S02]  /*0300*/  UMOV UR6, 0x2 ;  /* 0x0000000200067882 */ /* 0x000fe40000000000 */
[----:B------:R-:W-:-:S04]  /*0310*/  UIADD3 UR6, UPT, UPT, -UR6, 0x100000, URZ ;  /* 0x0010000006067890 */ /* 0x000fc8000fffe1ff */
[----:B------:R-:W-:Y:S02]  /*0320*/  USHF.L.U32 UR7, UR6, 0xb, URZ ;  /* 0x0000000b06077899 */ /* 0x000fe400080006ff */
[----:B------:R-:W-:Y:S01]  /*0330*/  USHF.L.U32 UR6, UR6, 0x1, URZ ;  /* 0x0000000106067899 */ /* 0x000fe200080006ff */
[----:B------:R-:W1:Y:S02]  /*0340*/  FENCE.VIEW.ASYNC.S ;  /* 0x00000000000073c6 */ /* 0x000e640000000000 */
[----:B-1----:R1:W2:Y:S01]  /*0350*/  SYNCS.EXCH.64 URZ, [UR4], UR8 ;  /* 0x0000000804ff75b2 */ /* 0x0022a20008000100 */
[----:B------:R1:W3:Y:S01]  /*0360*/  SYNCS.EXCH.64 URZ, [UR4+0x8], UR8 ;  /* 0x0000080804ff75b2 */ /* 0x0002e20008000100 */
[----:B------:R1:W4:Y:S01]  /*0370*/  SYNCS.EXCH.64 URZ, [UR4+0x10], UR8 ;  /* 0x0000100804ff75b2 */ /* 0x0003220008000100 */
[----:B------:R1:W5:Y:S06]  /*0380*/  SYNCS.EXCH.64 URZ, [UR4+0x18], UR8 ;  /* 0x0000180804ff75b2 */ /* 0x00036c0008000100 */
[----:B------:R1:W1:Y:S01]  /*0390*/  SYNCS.EXCH.64 URZ, [UR4+0x20], UR6 ;  /* 0x0000200604ff75b2 */ /* 0x0002620008000100 */
[----:B------:R1:W1:Y:S01]  /*03a0*/  SYNCS.EXCH.64 URZ, [UR4+0x28], UR6 ;  /* 0x0000280604ff75b2 */ /* 0x0002620008000100 */
[----:B------:R1:W1:Y:S01]  /*03b0*/  SYNCS.EXCH.64 URZ, [UR4+0x30], UR6 ;  /* 0x0000300604ff75b2 */ /* 0x0002620008000100 */
[----:B------:R1:W1:Y:S01]  /*03c0*/  SYNCS.EXCH.64 URZ, [UR4+0x38], UR6 ;  /* 0x0000380604ff75b2 */ /* 0x0002620008000100 */
[----:B------:R-:W-:Y:S01]  /*03d0*/  NOP ;  /* 0x0000000000007918 */ /* 0x000fe20000000000 */
.L_x_1:
[----:B------:R-:W-:Y:S05]  /*03e0*/  BRA.U UP3, `(.L_x_2) ;  /* 0x0000000103407547 */ /* 0x000fea000b800000 */
[----:B-1----:R-:W-:Y:S01]  /*03f0*/  UMOV UR4, 0x400 ;  /* 0x0000040000047882 */ /* 0x002fe20000000000 */
[----:B------:R-:W-:Y:S01]  /*0400*/  UMOV UR6, 0x1 ;  /* 0x0000000100067882 */ /* 0x000fe20000000000 */
[----:B------:R-:W-:Y:S01]  /*0410*/  UMOV UR8, 0x4 ;  /* 0x0000000400087882 */ /* 0x000fe20000000000 */
[----:B------:R-:W-:Y:S02]  /*0420*/  ULEA UR4, UR45, UR4, 0x18 ;  /* 0x000000042d047291 */ /* 0x000fe4000f8ec0ff */
[----:B------:R-:W-:-:S04]  /*0430*/  UIADD3 UR6, UPT, UPT, -UR6, 0x100000, URZ ;  /* 0x0010000006067890 */ /* 0x000fc8000fffe1ff */
[----:B------:R-:W-:Y:S02]  /*0440*/  USHF.L.U32 UR7, UR6, 0xb, URZ ;  /* 0x0000000b06077899 */ /* 0x000fe400080006ff */
[----:B------:R-:W-:Y:S02]  /*0450*/  USHF.L.U32 UR6, UR6, 0x1, URZ ;  /* 0x0000000106067899 */ /* 0x000fe400080006ff */
[----:B------:R-:W-:-:S04]  /*0460*/  UIADD3 UR8, UPT, UPT, -UR8, 0x100000, URZ ;  /* 0x0010000008087890 */ /* 0x000fc8000fffe1ff */
[----:B------:R-:W-:Y:S02]  /*0470*/  USHF.L.U32 UR9, UR8, 0xb, URZ ;  /* 0x0000000b08097899 */ /* 0x000fe400080006ff */
[----:B------:R-:W-:Y:S01]  /*0480*/  USHF.L.U32 UR8, UR8, 0x1, URZ ;  /* 0x0000000108087899 */ /* 0x000fe200080006ff */
[----:B------:R-:W1:Y:S03]  /*0490*/  FENCE.VIEW.ASYNC.S ;  /* 0x00000000000073c6 */ /* 0x000e660000000000 */
[----:B-1----:R1:W5:Y:S01]  /*04a0*/  SYNCS.EXCH.64 URZ, [UR4+0x40], UR6 ;  /* 0x0000400604ff75b2 */ /* 0x0023620008000100 */
[----:B------:R1:W4:Y:S07]  /*04b0*/  SYNCS.EXCH.64 URZ, [UR4+0x48], UR6 ;  /* 0x0000480604ff75b2 */ /* 0x00032e0008000100 */
[----:B------:R1:W3:Y:S01]  /*04c0*/  SYNCS.EXCH.64 URZ, [UR4+0x50], UR8 ;  /* 0x0000500804ff75b2 */ /* 0x0002e20008000100 */
[----:B------:R1:W2:Y:S01]  /*04d0*/  SYNCS.EXCH.64 URZ, [UR4+0x58], UR8 ;  /* 0x0000580804ff75b2 */ /* 0x0002a20008000100 */
[----:B------:R-:W-:Y:S01]  /*04e0*/  NOP ;  /* 0x0000000000007918 */ /* 0x000fe20000000000 */
.L_x_2:
[----:B------:R-:W-:Y:S01]  /*04f0*/  NOP ;  /* 0x0000000000007918 */ /* 0x000fe20000000000 */
[----:B------:R-:W-:Y:S05]  /*0500*/  BRA.U !UP2, `(.L_x_3) ;  /* 0x000000010a087547 */ /* 0x000fea000b800000 */
[----:B-12345:R-:W-:Y:S01]  /*0510*/  UCGABAR_ARV ;  /* 0x00000000000079c7 */ /* 0x03efe20008000000 */
[----:B------:R-:W-:Y:S05]  /*0520*/  BRA `(.L_x_4) ;  /* 0x0000000000047947 */ /* 0x000fea0003800000 */
.L_x_3:
[----:B-12345:R-:W-:Y:S01]  /*0530*/  NOP ;  /* 0x0000000000007918 */ /* 0x03efe20000000000 */
.L_x_4:
[----:B------:R-:W-:Y:S05]  /*0540*/  BRA.U !UP2, `(.L_x_5) ;  /* 0x000000010a0c7547 */ /* 0x000fea000b800000 */
[----:B------:R-:W-:Y:S01]  /*0550*/  UCGABAR_WAIT ;  /* 0x0000000000007dc7 */ /* 0x000fe20008000000 */
[----:B------:R-:W-:Y:S01]  /*0560*/  CCTL.IVALL ;  /* 0x00000000ff00798f */ /* 0x000fe20002000000 */
[----:B------:R-:W-:Y:S05]  /*0570*/  BRA `(.L_x_6) ;  /* 0x0000000000047947 */ /* 0x000fea0003800000 */
.L_x_5:
[----:B------:R-:W-:Y:S06]  /*0580*/  BAR.SYNC.DEFER_BLOCKING 0x0 ;  /* 0x0000000000007b1d */ /* 0x000fec0000010000 */
.L_x_6:
[----:B------:R-:W1:Y:S01]  /*0590*/  LDCU.U8 UR77, c[0x0][0x6c9] ;  /* 0x0000d920ff4d77ac */ /* 0x000e620008000000 */
[----:B------:R-:W2:Y:S01]  /*05a0*/  LDCU.U8 UR76, c[0x0][0x6d4] ;  /* 0x0000da80ff4c77ac */ /* 0x000ea20008000000 */
[----:B------:R-:W3:Y:S01]  /*05b0*/  LDCU.U8 UR75, c[0x0][0x6d5] ;  /* 0x0000daa0ff4b77ac */ /* 0x000ee20008000000 */
[----:B------:R-:W4:Y:S01]  /*05c0*/  LDCU.U8 UR74, c[0x0][0x6e0] ;  /* 0x0000dc00ff4a77ac */ /* 0x000f220008000000 */
[----:B------:R-:W5:Y:S01]  /*05d0*/  LDCU.U8 UR73, c[0x0][0x6e1] ;  /* 0x0000dc20ff4977ac */ /* 0x000f620008000000 */
[----:B------:R-:W-:Y:S05]  /*05e0*/  BRA.U UP4, `(.L_x_7) ;  /* 0x0000000904a07547 */ /* 0x000fea000b800000 */
[----:B------:R-:W5:Y:S01]  /*05f0*/  S2UR UR38, SR_CTAID.Z ;  /* 0x00000000002679c3 */ /* 0x000f620000002700 */
[----:B------:R-:W-:Y:S01]  /*0600*/  UMOV UR7, 0x1 ;  /* 0x0000000100077882 */ /* 0x000fe20000000000 */
[----:B------:R-:W-:Y:S01]  /*0610*/  UMOV UR4, URZ ;  /* 0x000000ff00047c82 */ /* 0x000fe20008000000 */
[----:B-----5:R-:W-:-:S09]  /*0620*/  UISETP.GT.U32.AND UP0, UPT, UR38, 0x1ff, UPT ;  /* 0x000001ff2600788c */ /* 0x020fd2000bf04070 */
[----:B------:R-:W-:Y:S05]  /*0630*/  BRA.U UP0, `(.L_x_8) ;  /* 0x0000000900307547 */ /* 0x000fea000b800000 */
[----:B------:R-:W5:Y:S01]  /*0640*/  LDCU.64 UR6, c[0x0][0x6c0] ;  /* 0x0000d800ff0677ac */ /* 0x000f620008000a00 */
[----:B------:R-:W4:Y:S01]  /*0650*/  S2UR UR11, SR_CgaCtaId ;  /* 0x00000000000b79c3 */ /* 0x000f220000008800 */
[----:B------:R-:W3:Y:S01]  /*0660*/  LDCU.U8 UR8, c[0x0][0x6c8] ;  /* 0x0000d900ff0877ac */ /* 0x000ee20008000000 */
[----:B------:R-:W2:Y:S06]  /*0670*/  LDCU.64 UR16, c[0x0][0x6d8] ;  /* 0x0000db00ff1077ac */ /* 0x000eac0008000a00 */
[----:B------:R-:W1:Y:S01]  /*0680*/  S2UR UR42, SR_CTAID.X ;  /* 0x00000000002a79c3 */ /* 0x000e620000002500 */
[----:B------:R-:W1:Y:S01]  /*0690*/  LDCU UR10, c[0x0][0x374] ;  /* 0x00006e80ff0a77ac */ /* 0x000e620008000800 */
[----:B------:R-:W1:Y:S01]  /*06a0*/  LDCU UR13, c[0x0][0x6cc] ;  /* 0x0000d980ff0d77ac */ /* 0x000e620008000800 */
[----:B-----5:R-:W-:Y:S01]  /*06b0*/  UIMAD.WIDE.U32 UR4, UR38, UR7, URZ ;  /* 0x00000007260472a5 */ /* 0x020fe2000f8e00ff */
[----:B------:R-:W5:Y:S03]  /*06c0*/  LDCU UR7, c[0x0][0x6d0] ;  /* 0x0000da00ff0777ac */ /* 0x000f660008000800 */
[----:B------:R-:W-:-:S02]  /*06d0*/  UIADD3 UR4, UPT, UPT, UR38, -UR5, URZ ;  /* 0x8000000526047290 */ /* 0x000fc4000fffe0ff */
[----:B------:R-:W-:Y:S02]  /*06e0*/  UIADD3 UR15, UPT, UPT, UR47, UR47, URZ ;  /* 0x0000002f2f0f7290 */ /* 0x000fe4000fffe0ff */
[----:B---3--:R-:W-:Y:S01]  /*06f0*/  USHF.R.U32.HI UR4, URZ, UR8, UR4 ;  /* 0x00000008ff047299 */ /* 0x008fe20008011604 */
[----:B------:R-:W3:Y:S03]  /*0700*/  LDCU.64 UR40, c[0x0][0x348] ;  /* 0x00006900ff2877ac */ /* 0x000ee60008000a00 */
[----:B------:R-:W-:-:S04]  /*0710*/  UIADD3 UR4, UPT, UPT, UR5, UR4, URZ ;  /* 0x0000000405047290 */ /* 0x000fc8000fffe0ff */
[----:B-1----:R-:W-:-:S04]  /*0720*/  USHF.R.U32.HI UR4, URZ, UR77, UR4 ;  /* 0x0000004dff047299 */ /* 0x002fc80008011604 */
[----:B------:R-:W-:-:S04]  /*0730*/  UIADD3 UR4, UPT, UPT, -UR4, URZ, URZ ;  /* 0x000000ff04047290 */ /* 0x000fc8000fffe1ff */
[----:B------:R-:W-:-:S04]  /*0740*/  UIMAD UR8, UR4, UR6, UR38 ;  /* 0x00000006040872a4 */ /* 0x000fc8000f8e0226 */
[----:B-----5:R-:W-:Y:S01]  /*0750*/  UIMAD.WIDE.U32 UR4, UR8, UR7, URZ ;  /* 0x00000007080472a5 */ /* 0x020fe2000f8e00ff */
[----:B------:R-:W1:Y:S01]  /*0760*/  LDCU UR7, c[0x0][0x370] ;  /* 0x00006e00ff0777ac */ /* 0x000e620008000800 */
[----:B------:R-:W5:Y:S05]  /*0770*/  LDCU UR9, c[0x0][0x378] ;  /* 0x00006f00ff0977ac */ /* 0x000f6a0008000800 */
[----:B------:R-:W-:Y:S02]  /*0780*/  UMOV UR4, UR5 ;  /* 0x0000000500047c82 */ /* 0x000fe40008000000 */
[----:B------:R-:W-:-:S04]  /*0790*/  UIADD3 UR12, UPT, UPT, UR8, -UR4, URZ ;  /* 0x80000004080c7290 */ /* 0x000fc8000fffe0ff */
[----:B--2---:R-:W-:-:S04]  /*07a0*/  USHF.R.U32.HI UR12, URZ, UR76, UR12 ;  /* 0x0000004cff0c7299 */ /* 0x004fc8000801160c */
[----:B------:R-:W-:Y:S02]  /*07b0*/  UIADD3 UR12, UPT, UPT, UR4, UR12, URZ ;  /* 0x0000000c040c7290 */ /* 0x000fe4000fffe0ff */
[----:B-1----:R-:W-:Y:S02]  /*07c0*/  UIMAD UR7, UR10, UR7, URZ ;  /* 0x000000070a0772a4 */ /* 0x002fe4000f8e02ff */
[----:B------:R-:W-:-:S04]  /*07d0*/  USHF.R.U32.HI UR12, URZ, UR75, UR12 ;  /* 0x0000004bff0c7299 */ /* 0x000fc8000801160c */
[----:B------:R-:W-:-:S07]  /*07e0*/  UIMAD.WIDE.U32 UR4, UR12, UR17, URZ ;  /* 0x000000110c0472a5 */ /* 0x000fce000f8e00ff */
[----:B------:R-:W-:Y:S01]  /*07f0*/  UMOV UR4, UR5 ;  /* 0x0000000500047c82 */ /* 0x000fe20008000000 */
[----:B------:R-:W-:Y:S01]  /*0800*/  UMOV UR5, 0x400 ;  /* 0x0000040000057882 */ /* 0x000fe20000000000 */
[----:B------:R-:W-:Y:S02]  /*0810*/  UIADD3 UR6, UPT, UPT, UR12, -UR4, URZ ;  /* 0x800000040c067290 */ /* 0x000fe4000fffe0ff */
[----:B----4-:R-:W-:Y:S02]  /*0820*/  ULEA UR5, UR11, UR5, 0x18 ;  /* 0x000000050b057291 */ /* 0x010fe4000f8ec0ff */
[----:B------:R-:W-:-:S04]  /*0830*/  USHF.R.U32.HI UR6, URZ, UR74, UR6 ;  /* 0x0000004aff067299 */ /* 0x000fc80008011606 */
[----:B------:R-:W-:Y:S02]  /*0840*/  UIADD3 UR6, UPT, UPT, UR4, UR6, URZ ;  /* 0x0000000604067290 */ /* 0x000fe4000fffe0ff */
[----:B-----5:R-:W-:Y:S02]  /*0850*/  UIMAD UR4, UR7, UR9, URZ ;  /* 0x00000009070472a4 */ /* 0x020fe4000f8e02ff */
[----:B------:R-:W-:Y:S02]  /*0860*/  USHF.R.U32.HI UR6, URZ, UR73, UR6 ;  /* 0x00000049ff067299 */ /* 0x000fe40008011606 */
[----:B------:R-:W-:Y:S02]  /*0870*/  ULEA.HI UR4, UR4, UR4, URZ, 0x1 ;  /* 0x0000000404047291 */ /* 0x000fe4000f8f08ff */
[----:B------:R-:W-:Y:S02]  /*0880*/  UIADD3 UR9, UPT, UPT, -UR12, URZ, URZ ;  /* 0x000000ff0c097290 */ /* 0x000fe4000fffe1ff */
[----:B------:R-:W-:-:S02]  /*0890*/  UIADD3 UR6, UPT, UPT, -UR6, URZ, URZ ;  /* 0x000000ff06067290 */ /* 0x000fc4000fffe1ff */
[----:B------:R-:W-:Y:S02]  /*08a0*/  USHF.R.S32.HI UR39, URZ, 0x1, UR4 ;  /* 0x00000001ff277899 */ /* 0x000fe40008011404 */
[----:B------:R-:W-:Y:S02]  /*08b0*/  UIMAD UR9, UR9, UR13, UR8 ;  /* 0x0000000d090972a4 */ /* 0x000fe4000f8e0208 */
[----:B------:R-:W-:Y:S01]  /*08c0*/  UIMAD UR12, UR6, UR16, UR12 ;  /* 0x00000010060c72a4 */ /* 0x000fe2000f8e020c */
[----:B------:R-:W-:Y:S01]  /*08d0*/  UMOV UR4, URZ ;  /* 0x000000ff00047c82 */ /* 0x000fe20008000000 */
[----:B---3--:R-:W-:-:S10]  /*08e0*/  UMOV UR7, 0x1 ;  /* 0x0000000100077882 */ /* 0x008fd40000000000 */
.L_x_12:
[----:B------:R-:W-:Y:S01]  /*08f0*/  USHF.L.U32 UR6, UR7, 0x1f, URZ ;  /* 0x0000001f07067899 */ /* 0x000fe200080006ff */
[----:B------:R-:W-:Y:S01]  /*0900*/  HFMA2 R3, -RZ, RZ, 0, -0.00048828125 ;  /* 0x00009000ff037431 */ /* 0x000fe200000001ff */
[----:B------:R-:W-:Y:S02]  /*0910*/  ULEA UR8, UR4, UR5, 0x3 ;  /* 0x0000000504087291 */ /* 0x000fe4000f8e18ff */
[----:B------:R-:W-:Y:S02]  /*0920*/  UIADD3 UR20, UPT, UPT, UR9, UR9, URZ ;  /* 0x0000000909147290 */ /* 0x000fe4000fffe0ff */
[----:B------:R-:W-:Y:S01]  /*0930*/  MOV R2, UR6 ;  /* 0x0000000600027c02 */ /* 0x000fe20008000f00 */
[----:B------:R-:W-:Y:S02]  /*0940*/  ULEA UR31, UR12, UR47, 0x1 ;  /* 0x0000002f0c1f7291 */ /* 0x000fe4000f8e08ff */
[----:B------:R-:W-:Y:S02]  /*0950*/  UIADD3 UR36, UP3, UPT, UR40, 0x40, URZ ;  /* 0x0000004028247890 */ /* 0x000fe4000ff7e0ff */
[----:B----4-:R1:W2:Y:S01]  /*0960*/  SYNCS.PHASECHK.TRANS64.TRYWAIT P2, [UR8+0x20], R2 ;  /* 0x00002002ff0075a7 */ /* 0x0102a20008041108 */
[----:B------:R-:W-:-:S02]  /*0970*/  UIADD3 UR34, UP2, UPT, UR40, 0xc0, URZ ;  /* 0x000000c028227890 */ /* 0x000fc4000ff5e0ff */
[----:B------:R-:W-:Y:S02]  /*0980*/  UIADD3 UR32, UP1, UPT, UR40, 0x140, URZ ;  /* 0x0000014028207890 */ /* 0x000fe4000ff3e0ff */
[----:B------:R-:W-:Y:S02]  /*0990*/  UIADD3 UR22, UP0, UPT, UR40, 0x1c0, URZ ;  /* 0x000001c028167890 */ /* 0x000fe4000ff1e0ff */
[----:B------:R-:W-:Y:S02]  /*09a0*/  ULOP3.LUT UR20, UR20, 0x1, UR42, 0xf8, !UPT ;  /* 0x0000000114147892 */ /* 0x000fe4000f8ef82a */
[----:B------:R-:W-:Y:S02]  /*09b0*/  UIADD3.X UR37, UPT, UPT, URZ, UR41, URZ, UP3, !UPT ;  /* 0x00000029ff257290 */ /* 0x000fe40009ffe4ff */
[----:B------:R-:W-:Y:S02]  /*09c0*/  UIADD3.X UR35, UPT, UPT, URZ, UR41, URZ, UP2, !UPT ;  /* 0x00000029ff237290 */ /* 0x000fe400097fe4ff */
[----:B------:R-:W-:-:S02]  /*09d0*/  UIADD3.X UR33, UPT, UPT, URZ, UR41, URZ, UP1, !UPT ;  /* 0x00000029ff217290 */ /* 0x000fc40008ffe4ff */
[----:B------:R-:W-:Y:S02]  /*09e0*/  UIADD3.X UR23, UPT, UPT, URZ, UR41, URZ, UP0, !UPT ;  /* 0x00000029ff177290 */ /* 0x000fe400087fe4ff */
[----:B------:R-:W-:Y:S02]  /*09f0*/  USHF.L.U32 UR31, UR31, 0x6, URZ ;  /* 0x000000061f1f7899 */ /* 0x000fe400080006ff */
[----:B------:R-:W-:Y:S01]  /*0a00*/  USHF.L.U32 UR27, UR20, 0x7, URZ ;  /* 0x00000007141b7899 */ /* 0x000fe200080006ff */
[----:B------:R-:W-:Y:S01]  /*0a10*/  UMOV UR6, URZ ;  /* 0x000000ff00067c82 */ /* 0x000fe20008000000 */
[----:B------:R-:W-:Y:S01]  /*0a20*/  UMOV UR18, URZ ;  /* 0x000000ff00127c82 */ /* 0x000fe20008000000 */
[----:B------:R-:W-:-:S09]  /*0a30*/  UMOV UR10, URZ ;  /* 0x000000ff000a7c82 */ /* 0x000fd20008000000 */
.L_x_11:
[----:B---3--:R-:W-:Y:S02]  /*0a40*/  USHF.L.U32 UR24, UR4, 0xf, URZ ;  /* 0x0000000f04187899 */ /* 0x008fe400080006ff */
[----:B------:R-:W-:Y:S02]  /*0a50*/  UIADD3 UR8, UPT, UPT, UR4, 0x1, URZ ;  /* 0x0000000104087890 */ /* 0x000fe4000fffe0ff */
[----:B------:R-:W-:Y:S02]  /*0a60*/  ULEA UR25, UR4, UR5, 0x3 ;  /* 0x0000000504197291 */ /* 0x000fe4000f8e18ff */
[----:B------:R-:W-:Y:S02]  /*0a70*/  USHF.L.U32 UR26, UR6, 0x8, URZ ;  /* 0x00000008061a7899 */ /* 0x000fe400080006ff */
[----:B------:R-:W-:Y:S02]  /*0a80*/  USHF.L.U32 UR16, UR4, 0xb, URZ ;  /* 0x0000000b04107899 */ /* 0x000fe400080006ff */
[----:B------:R-:W-:-:S02]  /*0a90*/  USHF.L.U32 UR19, UR6, 0x2, URZ ;  /* 0x0000000206137899 */ /* 0x000fc400080006ff */
[----:B------:R-:W-:Y:S02]  /*0aa0*/  USHF.R.S32.HI UR24, URZ, 0x1, UR24 ;  /* 0x00000001ff187899 */ /* 0x000fe40008011418 */
[----:B------:R-:W-:Y:S02]  /*0ab0*/  UISETP.NE.AND UP1, UPT, UR8, 0x4, UPT ;  /* 0x000000040800788c */ /* 0x000fe4000bf25270 */
[----:B------:R-:W-:Y:S02]  /*0ac0*/  ULEA UR13, UR47, UR16, 0xa ;  /* 0x000000102f0d7291 */ /* 0x000fe4000f8e50ff */
[----:B------:R-:W-:Y:S02]  /*0ad0*/  UIADD3 UR16, UPT, UPT, UR5, 0x34400, UR16 ;  /* 0x0003440005107890 */ /* 0x000fe4000fffe010 */
[----:B------:R-:W-:Y:S02]  /*0ae0*/  UIADD3 UR11, UPT, UPT, UR15, UR19, URZ ;  /* 0x000000130f0b7290 */ /* 0x000fe4000fffe0ff */
[----:B------:R-:W-:-:S02]  /*0af0*/  ULEA UR14, UR47, UR24, 0xd ;  /* 0x000000182f0e7291 */ /* 0x000fc4000f8e68ff */
[----:B------:R-:W-:Y:S02]  /*0b00*/  USEL UR4, UR8, URZ, UP1 ;  /* 0x000000ff08047287 */ /* 0x000fe40008800000 */
[----:B------:R-:W-:Y:S01]  /*0b10*/  UISETP.GT.U32.AND UP0, UPT, UR6, 0xe, UPT ;  /* 0x0000000e0600788c */ /* 0x000fe2000bf04070 */
[----:B------:R-:W-:Y:S01]  /*0b20*/  UMOV UR21, 0x30000 ;  /* 0x0003000000157882 */ /* 0x000fe20000000000 */
[----:B------:R-:W-:Y:S01]  /*0b30*/  UMOV UR29, UR25 ;  /* 0x00000019001d7c82 */ /* 0x000fe20008000000 */
[----:B------:R-:W-:Y:S01]  /*0b40*/  UMOV UR30, UR26 ;  /* 0x0000001a001e7c82 */ /* 0x000fe20008000000 */
[----:B------:R-:W-:Y:S01]  /*0b50*/  UMOV UR17, UR25 ;  /* 0x0000001900117c82 */ /* 0x000fe20008000000 */
[----:B--2-4-:R-:W-:Y:S06]  /*0b60*/  @P2 BRA `(.L_x_9) ;  /* 0x0000000000102947 */ /* 0x014fec0003800000 */
[----:B------:R-:W-:-:S06]  /*0b70*/  USHF.L.U32 UR8, UR7, 0x1f, URZ ;  /* 0x0000001f07087899 */ /* 0x000fcc00080006ff */
[----:B-1----:R-:W-:-:S04]  /*0b80*/  MOV R2, UR8 ;  /* 0x0000000800027c02 */ /* 0x002fc80008000f00 */
[----:B------:R-:W1:Y:S02]  /*0b90*/  SYNCS.PHASECHK.TRANS64.TRYWAIT P0, [UR25+0x20], R2 ;  /* 0x00002002ff0075a7 */ /* 0x000e640008001119 */
[----:B-1----:R-:W-:Y:S05]  /*0ba0*/  @!P0 BRA `(.L_x_10) ;  /* 0x00000034003c8947 */ /* 0x002fea0003800000 */
.L_x_9:
[----:B------:R-:W-:Y:S02]  /*0bb0*/  ELECT P1, URZ, PT ;  /* 0x0000000000ff782f */ /* 0x000fe40003820000 */
[----:B------:R-:W-:Y:S01]  /*0bc0*/  PLOP3.LUT P0, PT, PT, PT, UP0, 0x80, 0x8 ;  /* 0x000000000008781c */ /* 0x000fe20003f0f008 */
[----:B------:R-:W-:Y:S01]  /*0bd0*/  USEL UR9, URZ, 0x1, UP1 ;  /* 0x00000001ff097887 */ /* 0x000fe20008800000 */
[----:B------:R-:W-:Y:S01]  /*0be0*/  PLOP3.LUT P2, PT, PT, PT, PT, 0x80, 0x8 ;  /* 0x000000000008781c */ /* 0x000fe20003f4f070 */
[----:B------:R-:W-:Y:S02]  /*0bf0*/  UIADD3 UR24, UPT, UPT, UR5, 0x14400, UR24 ;  /* 0x0001440005187890 */ /* 0x000fe4000fffe018 */
[----:B------:R-:W-:Y:S02]  /*0c00*/  ULOP3.LUT UR7, UR7, UR9, URZ, 0x3c, !UPT ;  /* 0x0000000907077292 */ /* 0x000fe4000f8e3cff */
[----:B------:R-:W-:Y:S02]  /*0c10*/  UIADD3 UR28, UPT, UPT, UR5, 0x24400, UR14 ;  /* 0x00024400051c7890 */ /* 0x000fe4000fffe00e */
[----:B------:R-:W-:-:S02]  /*0c20*/  UIADD3 UR8, UPT, UPT, UR5, 0x36400, UR13 ;  /* 0x0003640005087890 */ /* 0x000fc4000fffe00d */
[----:B------:R-:W-:Y:S01]  /*0c30*/  @!UP0 USHF.L.U32 UR13, UR7, 0x1f, URZ ;  /* 0x0000001f070d8899 */ /* 0x000fe200080006ff */
[----:B------:R3:W-:Y:S01]  /*0c40*/  @P1 SYNCS.ARRIVE.TRANS64 RZ, [UR25], R3 ;  /* 0x00000003ffff19a7 */ /* 0x0007e20008000019 */
[----:B------:R-:W-:Y:S01]  /*0c50*/  @!UP0 ULEA UR14, UR4, UR5, 0x3 ;  /* 0x00000005040e8291 */ /* 0x000fe2000f8e18ff */
[----:B------:R3:W-:Y:S01]  /*0c60*/  UTMALDG.2D [UR24], [UR36], desc[URZ] ;  /* 0x0000ff18240075b4 */ /* 0x0007e20008009000 */
[----:B------:R-:W-:Y:S01]  /*0c70*/  UMOV UR9, UR25 ;  /* 0x0000001900097c82 */ /* 0x000fe20008000000 */
[----:B------:R-:W-:Y:S01]  /*0c80*/  UIADD3 UR6, UPT, UPT, UR6, 0x1, URZ ;  /* 0x0000000106067890 */ /* 0x000fe2000fffe0ff */
[----:B-1----:R-:W-:-:S03]  /*0c90*/  IMAD.U32 R2, RZ, RZ, UR13 ;  /* 0x0000000dff027e24 */ /* 0x002fc6000f8e00ff */
[----:B------:R-:W-:Y:S01]  /*0ca0*/  UISETP.NE.AND UP0, UPT, UR6, 0x10, UPT ;  /* 0x000000100600788c */ /* 0x000fe2000bf05270 */
[----:B------:R3:W-:Y:S01]  /*0cb0*/  UTMALDG.2D.MULTICAST [UR28], [UR34], UR21, desc[URZ] ;  /* 0x0000ff1c220073b4 */ /* 0x0007e20008009815 */
[----:B------:R3:W-:Y:S01]  /*0cc0*/  UTMALDG.3D [UR16], [UR32], desc[URZ] ;  /* 0x0000ff10200075b4 */ /* 0x0007e20008011000 */
[----:B------:R3:W-:Y:S01]  /*0cd0*/  UTMALDG.3D.MULTICAST [UR8], [UR22], UR21, desc[URZ] ;  /* 0x0000ff08160073b4 */ /* 0x0007e20008011815 */
[----:B------:R3:W4:Y:S05]  /*0ce0*/  @!P0 SYNCS.PHASECHK.TRANS64.TRYWAIT P2, [UR14+0x20], R2 ;  /* 0x00002002ff0085a7 */ /* 0x00072a000804110e */
[----:B------:R-:W-:Y:S05]  /*0cf0*/  BRA.U UP0, `(.L_x_11) ;  /* 0xfffffffd00507547 */ /* 0x000fea000b83ffff */
[----:B---3--:R-:W1:Y:S01]  /*0d00*/  LDCU.64 UR10, c[0x0][0x6c0] ;  /* 0x0000d800ff0a77ac */ /* 0x008e620008000a00 */
[----:B------:R-:W2:Y:S01]  /*0d10*/  LDCU.U8 UR12, c[0x0][0x6c8] ;  /* 0x0000d900ff0c77ac */ /* 0x000ea20008000000 */
[----:B------:R-:W-:Y:S01]  /*0d20*/  UIADD3 UR38, UPT, UPT, UR39, UR38, URZ ;  /* 0x0000002627267290 */ /* 0x000fe2000fffe0ff */
[----:B------:R-:W3:Y:S03]  /*0d30*/  LDCU.64 UR16, c[0x0][0x6d8] ;  /* 0x0000db00ff1077ac */ /* 0x000ee60008000a00 */
[----:B------:R-:W-:Y:S02]  /*0d40*/  UISETP.GE.AND UP0, UPT, UR38, 0x200, UPT ;  /* 0x000002002600788c */ /* 0x000fe4000bf06270 */
[----:B-1----:R-:W-:-:S07]  /*0d50*/  UIMAD.WIDE.U32 UR8, UR38, UR11, URZ ;  /* 0x0000000b260872a5 */ /* 0x002fce000f8e00ff */
[----:B------:R-:W-:Y:S02]  /*0d60*/  UMOV UR8, UR9 ;  /* 0x0000000900087c82 */ /* 0x000fe40008000000 */
[----:B------:R-:W-:Y:S02]  /*0d70*/  UIADD3 UR6, UPT, UPT, UR38, -UR8, URZ ;  /* 0x8000000826067290 */ /* 0x000fe4000fffe0ff */
[----:B------:R-:W1:Y:S02]  /*0d80*/  LDCU UR9, c[0x0][0x6d0] ;  /* 0x0000da00ff0977ac */ /* 0x000e640008000800 */
[----:B--2---:R-:W-:-:S04]  /*0d90*/  USHF.R.U32.HI UR6, URZ, UR12, UR6 ;  /* 0x0000000cff067299 */ /* 0x004fc80008011606 */
[----:B------:R-:W-:-:S04]  /*0da0*/  UIADD3 UR6, UPT, UPT, UR8, UR6, URZ ;  /* 0x0000000608067290 */ /* 0x000fc8000fffe0ff */
[----:B------:R-:W-:-:S04]  /*0db0*/  USHF.R.U32.HI UR6, URZ, UR77, UR6 ;  /* 0x0000004dff067299 */ /* 0x000fc80008011606 */
[----:B------:R-:W-:-:S04]  /*0dc0*/  UIADD3 UR6, UPT, UPT, -UR6, URZ, URZ ;  /* 0x000000ff06067290 */ /* 0x000fc8000fffe1ff */
[----:B------:R-:W-:-:S04]  /*0dd0*/  UIMAD UR10, UR10, UR6, UR38 ;  /* 0x000000060a0a72a4 */ /* 0x000fc8000f8e0226 */
[----:B-1----:R-:W-:-:S07]  /*0de0*/  UIMAD.WIDE.U32 UR8, UR10, UR9, URZ ;  /* 0x000000090a0872a5 */ /* 0x002fce000f8e00ff */
[----:B------:R-:W-:Y:S02]  /*0df0*/  UMOV UR6, UR9 ;  /* 0x0000000900067c82 */ /* 0x000fe40008000000 */
[----:B------:R-:W-:-:S04]  /*0e00*/  UIADD3 UR12, UPT, UPT, UR10, -UR6, URZ ;  /* 0x800000060a0c7290 */ /* 0x000fc8000fffe0ff */
[----:B------:R-:W-:-:S04]  /*0e10*/  USHF.R.U32.HI UR12, URZ, UR76, UR12 ;  /* 0x0000004cff0c7299 */ /* 0x000fc8000801160c */
[----:B------:R-:W-:-:S04]  /*0e20*/  UIADD3 UR12, UPT, UPT, UR6, UR12, URZ ;  /* 0x0000000c060c7290 */ /* 0x000fc8000fffe0ff */
[----:B------:R-:W-:-:S04]  /*0e30*/  USHF.R.U32.HI UR12, URZ, UR75, UR12 ;  /* 0x0000004bff0c7299 */ /* 0x000fc8000801160c */
[----:B---3--:R-:W-:-:S07]  /*0e40*/  UIMAD.WIDE.U32 UR8, UR12, UR17, URZ ;  /* 0x000000110c0872a5 */ /* 0x008fce000f8e00ff */
[----:B------:R-:W-:Y:S02]  /*0e50*/  UMOV UR6, UR9 ;  /* 0x0000000900067c82 */ /* 0x000fe40008000000 */
[----:B------:R-:W-:Y:S02]  /*0e60*/  UIADD3 UR8, UPT, UPT, UR12, -UR6, URZ ;  /* 0x800000060c087290 */ /* 0x000fe4000fffe0ff */
[----:B------:R-:W1:Y:S02]  /*0e70*/  LDCU UR9, c[0x0][0x6cc] ;  /* 0x0000d980ff0977ac */ /* 0x000e640008000800 */
[----:B------:R-:W-:-:S04]  /*0e80*/  USHF.R.U32.HI UR8, URZ, UR74, UR8 ;  /* 0x0000004aff087299 */ /* 0x000fc80008011608 */
[----:B------:R-:W-:Y:S02]  /*0e90*/  UIADD3 UR6, UPT, UPT, UR6, UR8, URZ ;  /* 0x0000000806067290 */ /* 0x000fe4000fffe0ff */
[----:B------:R-:W-:Y:S02]  /*0ea0*/  UIADD3 UR8, UPT, UPT, -UR12, URZ, URZ ;  /* 0x000000ff0c087290 */ /* 0x000fe4000fffe1ff */
[----:B------:R-:W-:-:S04]  /*0eb0*/  USHF.R.U32.HI UR6, URZ, UR73, UR6 ;  /* 0x00000049ff067299 */ /* 0x000fc80008011606 */
[----:B------:R-:W-:Y:S02]  /*0ec0*/  UIADD3 UR6, UPT, UPT, -UR6, URZ, URZ ;  /* 0x000000ff06067290 */ /* 0x000fe4000fffe1ff */
[----:B-1----:R-:W-:Y:S02]  /*0ed0*/  UIMAD UR9, UR9, UR8, UR10 ;  /* 0x00000008090972a4 */ /* 0x002fe4000f8e020a */
[----:B------:R-:W-:Y:S01]  /*0ee0*/  UIMAD UR12, UR16, UR6, UR12 ;  /* 0x00000006100c72a4 */ /* 0x000fe2000f8e020c */
[----:B------:R-:W-:Y:S11]  /*0ef0*/  BRA.U !UP0, `(.L_x_12) ;  /* 0xfffffff9087c7547 */ /* 0x000ff6000b83ffff */
.L_x_8:
[----:B------:R-:W-:Y:S01]  /*0f00*/  UISETP.NE.AND UP0, UPT, UR4, 0x3, UPT ;  /* 0x000000030400788c */ /* 0x000fe2000bf05270 */
[----:B------:R-:W5:Y:S01]  /*0f10*/  S2UR UR45, SR_CgaCtaId ;  /* 0x00000000002d79c3 */ /* 0x000f620000008800 */
[----:B------:R-:W-:Y:S01]  /*0f20*/  UIADD3 UR5, UPT, UPT, UR4, 0x2, URZ ;  /* 0x0000000204057890 */ /* 0x000fe2000fffe0ff */
[----:B------:R-:W-:-:S03]  /*0f30*/  UMOV UR6, 0x400 ;  /* 0x0000040000067882 */ /* 0x000fc60000000000 */
[----:B------:R-:W-:-:S04]  /*0f40*/  USEL UR5, UR5, 0x1, UP0 ;  /* 0x0000000105057887 */ /* 0x000fc80008000000 */
[----:B------:R-:W-:Y:S02]  /*0f50*/  UISETP.NE.AND UP0, UPT, UR5, 0x4, UPT ;  /* 0x000000040500788c */ /* 0x000fe4000bf05270 */
[----:B------:R-:W-:Y:S02]  /*0f60*/  UIADD3 UR5, UPT, UPT, UR5, 0x1, URZ ;  /* 0x0000000105057890 */ /* 0x000fe4000fffe0ff */
[----:B------:R-:W-:Y:S02]  /*0f70*/  UISETP.EQ.XOR UP1, UPT, UR4, 0x3, !UP0 ;  /* 0x000000030400788c */ /* 0x000fe4000c722a70 */
[----:B------:R-:W-:-:S04]  /*0f80*/  USEL UR4, UR5, 0x1, UP0 ;  /* 0x0000000105047887 */ /* 0x000fc80008000000 */
[----:B------:R-:W-:Y:S02]  /*0f90*/  UISETP.EQ.XOR UP1, UPT, UR4, 0x4, UP1 ;  /* 0x000000040400788c */ /* 0x000fe40008f22a70 */
[----:B------:R-:W-:Y:S02]  /*0fa0*/  UISETP.NE.AND UP0, UPT, UR4, 0x4, UPT ;  /* 0x000000040400788c */ /* 0x000fe4000bf05270 */
[----:B------:R-:W-:Y:S02]  /*0fb0*/  USEL UR5, URZ, 0x1, !UP1 ;  /* 0x00000001ff057887 */ /* 0x000fe4000c800000 */
[----:B-----5:R-:W-:Y:S02]  /*0fc0*/  ULEA UR6, UR45, UR6, 0x18 ;  /* 0x000000062d067291 */ /* 0x020fe4000f8ec0ff */
[----:B------:R-:W-:Y:S02]  /*0fd0*/  ULOP3.LUT UR5, UR7, UR5, URZ, 0x3c, !UPT ;  /* 0x0000000507057292 */ /* 0x000fe4000f8e3cff */
[----:B------:R-:W-:-:S02]  /*0fe0*/  USEL UR4, UR4, URZ, UP0 ;  /* 0x000000ff04047287 */ /* 0x000fc40008000000 */
[----:B------:R-:W-:Y:S02]  /*0ff0*/  USHF.L.U32 UR5, UR5, 0x1f, URZ ;  /* 0x0000001f05057899 */ /* 0x000fe400080006ff */
[----:B------:R-:W-:-:S04]  /*1000*/  ULEA UR4, UR4, UR6, 0x3 ;  /* 0x0000000604047291 */ /* 0x000fc8000f8e18ff */
[----:B------:R-:W-:-:S05]  /*1010*/  MOV R2, UR5 ;  /* 0x0000000500027c02 */ /* 0x000fca0008000f00 */
[----:B------:R-:W5:Y:S02]  /*1020*/  SYNCS.PHASECHK.TRANS64.TRYWAIT P0, [UR4+0x20], R2 ;  /* 0x00002002ff0075a7 */ /* 0x000f640008001104 */
[----:B-----5:R-:W-:Y:S05]  /*1030*/  @!P0 BRA `(.L_x_13) ;  /* 0x0000003000388947 */ /* 0x020fea0003800000 */
.L_x_40:
[----:B------:R-:W-:-:S13]  /*1040*/  ELECT P0, URZ, PT ;  /* 0x0000000000ff782f */ /* 0x000fda0003800000 */
[----:B-----5:R-:W-:-:S04]  /*1050*/  @P0 MOV R2, 0x9000 ;  /* 0x0000900000020802 */ /* 0x020fc80000000f00 */
[----:B------:R5:W-:Y:S03]  /*1060*/  @P0 SYNCS.ARRIVE.TRANS64 RZ, [UR4], R2 ;  /* 0x00000002ffff09a7 */ /* 0x000be60008000004 */
.L_x_7:
[----:B------:R-:W-:-:S09]  /*1070*/  UISETP.NE.AND UP0, UPT, UR72, 0x4, UPT ;  /* 0x000000044800788c */ /* 0x000fd2000bf05270 */
[----:B------:R-:W-:Y:S05]  /*1080*/  BRA.U UP0, `(.L_x_14) ;  /* 0x0000000900dc7547 */ /* 0x000fea000b800000 */
[----:B------:R-:W5:Y:S08]  /*1090*/  S2UR UR69, SR_CTAID.Z ;  /* 0x00000000004579c3 */ /* 0x000f700000002700 */
[----:B------:R-:W-:Y:S01]  /*10a0*/  BAR.SYNC.DEFER_BLOCKING 0x2, 0xa0 ;  /* 0x0082800000007b1d */ /* 0x000fe20000010000 */
[----:B------:R-:W-:Y:S01]  /*10b0*/  HFMA2 R6, -RZ, RZ, 0, 5.9604644775390625e-08 ;  /* 0x00000001ff067431 */ /* 0x000fe200000001ff */
[----:B------:R-:W-:-:S04]  /*10c0*/  MOV R5, 0x1 ;  /* 0x0000000100057802 */ /* 0x000fc80000000f00 */
[----:B------:R-:W-:Y:S02]  /*10d0*/  UMOV UR4, 0x400 ;  /* 0x0000040000047882 */ /* 0x000fe40000000000 */
[----:B------:R-:W-:Y:S02]  /*10e0*/  ULEA UR45, UR45, UR4, 0x18 ;  /* 0x000000042d2d7291 */ /* 0x000fe4000f8ec0ff */
[----:B-----5:R-:W-:-:S09]  /*10f0*/  UISETP.GT.U32.AND UP0, UPT, UR69, 0x1ff, UPT ;  /* 0x000001ff4500788c */ /* 0x020fd2000bf04070 */
[----:B------:R-:W-:Y:S05]  /*1100*/  BRA.U UP0, `(.L_x_15) ;  /* 0x0000000900887547 */ /* 0x000fea000b800000 */
[----:B------:R-:W5:Y:S01]  /*1110*/  LDS R2, [UR45+0x68] ;  /* 0x0000682dff027984 */ /* 0x000f620008000800 */
[----:B------:R-:W-:Y:S01]  /*1120*/  UIADD3 UR5, UPT, UPT, UR45, 0x36400, URZ ;  /* 0x000364002d057890 */ /* 0x000fe2000fffe0ff */
[----:B------:R-:W-:Y:S01]  /*1130*/  MOV R5, 0x1 ;  /* 0x0000000100057802 */ /* 0x000fe20000000f00 */
[----:B------:R-:W4:Y:S02]  /*1140*/  LDCU UR11, c[0x0][0x374] ;  /* 0x00006e80ff0b77ac */ /* 0x000f240008000800 */
[----:B------:R-:W-:Y:S01]  /*1150*/  USHF.R.U32.HI UR9, URZ, 0x4, UR5 ;  /* 0x00000004ff097899 */ /* 0x000fe20008011605 */
[----:B------:R-:W4:Y:S01]  /*1160*/  LDCU UR10, c[0x0][0x370] ;  /* 0x00006e00ff0a77ac */ /* 0x000f220008000800 */
[----:B------:R-:W-:Y:S01]  /*1170*/  UIADD3 UR4, UPT, UPT, UR45, 0x34400, URZ ;  /* 0x000344002d047890 */ /* 0x000fe2000fffe0ff */
[----:B------:R-:W3:Y:S01]  /*1180*/  LDCU UR70, c[0x0][0x378] ;  /* 0x00006f00ff4677ac */ /* 0x000ee20008000800 */
[----:B------:R-:W-:Y:S02]  /*1190*/  UIADD3 UR7, UPT, UPT, UR45, 0x14400, URZ ;  /* 0x000144002d077890 */ /* 0x000fe4000fffe0ff */
[----:B------:R-:W-:-:S02]  /*11a0*/  UIADD3 UR6, UPT, UPT, UR45, 0x24400, URZ ;  /* 0x000244002d067890 */ /* 0x000fc4000fffe0ff */
[----:B------:R-:W-:Y:S02]  /*11b0*/  USHF.R.U32.HI UR8, URZ, 0x4, UR4 ;  /* 0x00000004ff087899 */ /* 0x000fe40008011604 */
[----:B------:R-:W-:Y:S02]  /*11c0*/  USHF.R.U32.HI UR7, URZ, 0x4, UR7 ;  /* 0x00000004ff077899 */ /* 0x000fe40008011607 */
[----:B------:R-:W-:Y:S02]  /*11d0*/  USHF.R.U32.HI UR6, URZ, 0x4, UR6 ;  /* 0x00000004ff067899 */ /* 0x000fe40008011606 */
[----:B------:R-:W-:Y:S02]  /*11e0*/  ULOP3.LUT UR9, UR9, 0x3fc0, URZ, 0xc0, !UPT ;  /* 0x00003fc009097892 */ /* 0x000fe4000f8ec0ff */
[----:B------:R-:W-:Y:S02]  /*11f0*/  ULOP3.LUT UR8, UR8, 0x3fc0, URZ, 0xc0, !UPT ;  /* 0x00003fc008087892 */ /* 0x000fe4000f8ec0ff */
[----:B------:R-:W-:-:S02]  /*1200*/  ULOP3.LUT UR7, UR7, 0x3fc0, URZ, 0xc0, !UPT ;  /* 0x00003fc007077892 */ /* 0x000fc4000f8ec0ff */
[----:B------:R-:W-:Y:S02]  /*1210*/  ULOP3.LUT UR6, UR6, 0x3fc0, URZ, 0xc0, !UPT ;  /* 0x00003fc006067892 */ /* 0x000fe4000f8ec0ff */
[----:B------:R-:W-:Y:S02]  /*1220*/  ULOP3.LUT UR64, UR9, 0x10000, URZ, 0xfc, !UPT ;  /* 0x0001000009407892 */ /* 0x000fe4000f8efcff */
[----:B------:R-:W-:Y:S01]  /*1230*/  ULOP3.LUT UR65, UR8, 0x10000, URZ, 0xfc, !UPT ;  /* 0x0001000008417892 */ /* 0x000fe2000f8efcff */
[----:B-----5:R-:W-:Y:S01]  /*1240*/  R2UR UR5, R2 ;  /* 0x00000000020572ca */ /* 0x020fe200000e0000 */
[----:B----4-:R-:W-:Y:S02]  /*1250*/  UIMAD UR10, UR11, UR10, URZ ;  /* 0x0000000a0b0a72a4 */ /* 0x010fe4000f8e02ff */
[----:B------:R-:W-:Y:S02]  /*1260*/  ULOP3.LUT UR36, UR7, 0x10000, URZ, 0xfc, !UPT ;  /* 0x0001000007247892 */ /* 0x000fe4000f8efcff */
[----:B------:R-:W-:Y:S01]  /*1270*/  ULOP3.LUT UR37, UR6, 0x10000, URZ, 0xfc, !UPT ;  /* 0x0001000006257892 */ /* 0x000fe2000f8efcff */
[----:B------:R-:W-:Y:S01]  /*1280*/  UMOV UR13, 0x8a02480 ;  /* 0x08a02480000d7882 */ /* 0x000fe20000000000 */
[----:B------:R-:W-:-:S02]  /*1290*/  USEL UR12, URZ, 0x4000, UP6 ;  /* 0x00004000ff0c7887 */ /* 0x000fc4000b000000 */
[----:B------:R-:W-:Y:S02]  /*12a0*/  USEL UR4, UR13, 0x8a00480, !UP5 ;  /* 0x08a004800d047887 */ /* 0x000fe4000e800000 */
[----:B---3--:R-:W-:Y:S02]  /*12b0*/  UIMAD UR70, UR10, UR70, URZ ;  /* 0x000000460a4672a4 */ /* 0x008fe4000f8e02ff */
[----:B------:R-:W-:Y:S02]  /*12c0*/  UIADD3 UR62, UPT, UPT, UR5, 0x100, URZ ;  /* 0x00000100053e7890 */ /* 0x000fe4000fffe0ff */
[----:B------:R-:W-:Y:S02]  /*12d0*/  UIADD3 UR60, UPT, UPT, UR5, 0x104, URZ ;  /* 0x00000104053c7890 */ /* 0x000fe4000fffe0ff */
[----:B------:R-:W-:Y:S02]  /*12e0*/  UIADD3 UR58, UPT, UPT, UR5, 0x108, URZ ;  /* 0x00000108053a7890 */ /* 0x000fe4000fffe0ff */
[----:B------:R-:W-:-:S02]  /*12f0*/  UIADD3 UR56, UPT, UPT, UR5, 0x10c, URZ ;  /* 0x0000010c05387890 */ /* 0x000fc4000fffe0ff */
[----:B------:R-:W-:Y:S02]  /*1300*/  UIADD3 UR63, UPT, UPT, UR5, 0x110, URZ ;  /* 0x00000110053f7890 */ /* 0x000fe4000fffe0ff */
[----:B------:R-:W-:Y:S02]  /*1310*/  UIADD3 UR61, UPT, UPT, UR5, 0x114, URZ ;  /* 0x00000114053d7890 */ /* 0x000fe4000fffe0ff */
[----:B------:R-:W-:Y:S02]  /*1320*/  USHF.R.U32.HI UR9, URZ, 0x1, UR62 ;  /* 0x00000001ff097899 */ /* 0x000fe4000801163e */
[----:B------:R-:W-:Y:S02]  /*1330*/  USHF.R.U32.HI UR8, URZ, 0x1, UR60 ;  /* 0x00000001ff087899 */ /* 0x000fe4000801163c */
[----:B------:R-:W-:Y:S02]  /*1340*/  UIADD3 UR59, UPT, UPT, UR5, 0x118, URZ ;  /* 0x00000118053b7890 */ /* 0x000fe4000fffe0ff */
[----:B------:R-:W-:-:S02]  /*1350*/  UIADD3 UR57, UPT, UPT, UR5, 0x11c, URZ ;  /* 0x0000011c05397890 */ /* 0x000fc4000fffe0ff */
[----:B------:R-:W-:Y:S02]  /*1360*/  USHF.R.U32.HI UR7, URZ, 0x1, UR58 ;  /* 0x00000001ff077899 */ /* 0x000fe4000801163a */
[----:B------:R-:W-:Y:S02]  /*1370*/  USHF.R.U32.HI UR6, URZ, 0x1, UR56 ;  /* 0x00000001ff067899 */ /* 0x000fe40008011638 */
[----:B------:R-:W-:Y:S02]  /*1380*/  USHF.R.U32.HI UR54, URZ, 0x1a, UR63 ;  /* 0x0000001aff367899 */ /* 0x000fe4000801163f */
[----:B------:R-:W-:Y:S02]  /*1390*/  USHF.R.U32.HI UR52, URZ, 0x1a, UR61 ;  /* 0x0000001aff347899 */ /* 0x000fe4000801163d */
[----:B------:R-:W-:Y:S02]  /*13a0*/  ULOP3.LUT UR9, UR9, 0x60000000, URZ, 0xc0, !UPT ;  /* 0x6000000009097892 */ /* 0x000fe4000f8ec0ff */
[----:B------:R-:W-:-:S02]  /*13b0*/  ULOP3.LUT UR8, UR8, 0x60000000, URZ, 0xc0, !UPT ;  /* 0x6000000008087892 */ /* 0x000fc4000f8ec0ff */
[----:B------:R-:W-:Y:S02]  /*13c0*/  USHF.R.U32.HI UR10, URZ, 0x1a, UR59 ;  /* 0x0000001aff0a7899 */ /* 0x000fe4000801163b */
[----:B------:R-:W-:Y:S02]  /*13d0*/  USHF.R.U32.HI UR11, URZ, 0x1a, UR57 ;  /* 0x0000001aff0b7899 */ /* 0x000fe40008011639 */
[----:B------:R-:W-:Y:S02]  /*13e0*/  ULOP3.LUT UR7, UR7, 0x60000000, URZ, 0xc0, !UPT ;  /* 0x6000000007077892 */ /* 0x000fe4000f8ec0ff */
[----:B------:R-:W-:Y:S02]  /*13f0*/  ULOP3.LUT UR6, UR6, 0x60000000, URZ, 0xc0, !UPT ;  /* 0x6000000006067892 */ /* 0x000fe4000f8ec0ff */
[----:B------:R-:W-:Y:S02]  /*1400*/  ULOP3.LUT UR54, UR9, 0x30, UR54, 0xf8, !UPT ;  /* 0x0000003009367892 */ /* 0x000fe4000f8ef836 */
[----:B------:R-:W-:-:S02]  /*1410*/  ULOP3.LUT UR52, UR8, 0x30, UR52, 0xf8, !UPT ;  /* 0x0000003008347892 */ /* 0x000fc4000f8ef834 */
[----:B------:R-:W-:Y:S02]  /*1420*/  UIADD3 UR4, UPT, UPT, UR12, UR4, URZ ;  /* 0x000000040c047290 */ /* 0x000fe4000fffe0ff */
[----:B------:R-:W-:Y:S02]  /*1430*/  ULOP3.LUT UR66, UR71, 0x3, URZ, 0xfc, !UPT ;  /* 0x0000000347427892 */ /* 0x000fe4000f8efcff */
[----:B------:R-:W-:Y:S02]  /*1440*/  ULEA.HI UR70, UR70, UR70, URZ, 0x1 ;  /* 0x0000004646467291 */ /* 0x000fe4000f8f08ff */
[----:B------:R-:W-:Y:S02]  /*1450*/  ULOP3.LUT UR7, UR7, 0x30, UR10, 0xf8, !UPT ;  /* 0x0000003007077892 */ /* 0x000fe4000f8ef80a */
[----:B------:R-:W-:Y:S02]  /*1460*/  ULOP3.LUT UR6, UR6, 0x30, UR11, 0xf8, !UPT ;  /* 0x0000003006067892 */ /* 0x000fe4000f8ef80b */
[----:B------:R-:W-:-:S02]  /*1470*/  ULOP3.LUT UR55, UR54, UR4, URZ, 0xfc, !UPT ;  /* 0x0000000436377292 */ /* 0x000fc4000f8efcff */
[----:B------:R-:W-:Y:S02]  /*1480*/  ULOP3.LUT UR53, UR52, UR4, URZ, 0xfc, !UPT ;  /* 0x0000000434357292 */ /* 0x000fe4000f8efcff */
[----:B------:R-:W-:Y:S02]  /*1490*/  ULOP3.LUT UR71, UR71, 0xffff, URZ, 0xc0, !UPT ;  /* 0x0000ffff47477892 */ /* 0x000fe4000f8ec0ff */
[----:B------:R-:W-:Y:S02]  /*14a0*/  ULOP3.LUT UR66, UR66, 0xffff, URZ, 0xc0, !UPT ;  /* 0x0000ffff42427892 */ /* 0x000fe4000f8ec0ff */
[----:B------:R-:W-:Y:S02]  /*14b0*/  USHF.R.S32.HI UR70, URZ, 0x1, UR70 ;  /* 0x00000001ff467899 */ /* 0x000fe40008011446 */
[----:B------:R-:W-:Y:S02]  /*14c0*/  ULOP3.LUT UR51, UR7, UR4, URZ, 0xfc, !UPT ;  /* 0x0000000407337292 */ /* 0x000fe4000f8efcff */
[----:B------:R-:W-:Y:S01]  /*14d0*/  ULOP3.LUT UR49, UR6, UR4, URZ, 0xfc, !UPT ;  /* 0x0000000406317292 */ /* 0x000fe2000f8efcff */
[----:B------:R-:W-:Y:S01]  /*14e0*/  UMOV UR67, URZ ;  /* 0x000000ff00437c82 */ /* 0x000fe20008000000 */
[----:B------:R-:W-:Y:S01]  /*14f0*/  UMOV UR33, URZ ;  /* 0x000000ff00217c82 */ /* 0x000fe20008000000 */
[----:B------:R-:W-:Y:S01]  /*1500*/  UMOV UR32, URZ ;  /* 0x000000ff00207c82 */ /* 0x000fe20008000000 */
[----:B------:R-:W-:Y:S01]  /*1510*/  UMOV UR54, URZ ;  /* 0x000000ff00367c82 */ /* 0x000fe20008000000 */
[----:B------:R-:W-:Y:S01]  /*1520*/  UMOV UR52, URZ ;  /* 0x000000ff00347c82 */ /* 0x000fe20008000000 */
[----:B------:R-:W-:Y:S01]  /*1530*/  UMOV UR50, URZ ;  /* 0x000000ff00327c82 */ /* 0x000fe20008000000 */
[----:B------:R-:W-:-:S05]  /*1540*/  UMOV UR48, URZ ;  /* 0x000000ff00307c82 */ /* 0x000fca0008000000 */
.L_x_20:
[----:B------:R-:W-:Y:S01]  /*1550*/  USHF.L.U32 UR4, UR33, 0x1f, URZ ;  /* 0x0000001f21047899 */ /* 0x000fe200080006ff */
[----:B------:R-:W-:Y:S01]  /*1560*/  SHF.L.U32 R3, R5, 0x1f, RZ ;  /* 0x0000001f05037819 */ /* 0x000fe200000006ff */
[----:B---3--:R-:W-:Y:S02]  /*1570*/  ULEA UR6, UR32, UR45, 0x3 ;  /* 0x0000002d20067291 */ /* 0x008fe4000f8e18ff */
[----:B------:R-:W-:Y:S02]  /*1580*/  ULEA UR68, UR67, UR45, 0x3 ;  /* 0x0000002d43447291 */ /* 0x000fe4000f8e18ff */
[----:B------:R-:W-:Y:S01]  /*1590*/  MOV R2, UR4 ;  /* 0x0000000400027c02 */ /* 0x000fe20008000f00 */
[----:B------:R-:W-:Y:S02]  /*15a0*/  ULEA UR35, UR67, UR5, 0x7 ;  /* 0x0000000543237291 */ /* 0x000fe4000f8e38ff */
[----:B------:R-:W-:Y:S02]  /*15b0*/  UIADD3 UR69, UPT, UPT, UR70, UR69, URZ ;  /* 0x0000004546457290 */ /* 0x000fe4000fffe0ff */
[----:B-----5:R3:W4:Y:S01]  /*15c0*/  SYNCS.PHASECHK.TRANS64.TRYWAIT P1, [UR6], R2 ;  /* 0x00000002ff0075a7 */ /* 0x0207220008021106 */
[----:B------:R-:W-:Y:S01]  /*15d0*/  UPLOP3.LUT UP2, UPT, UPT, UPT, UPT, 0x40, 0x4 ;  /* 0x000000000004789c */ /* 0x000fe20003f4e870 */
[----:B------:R-:W5:Y:S02]  /*15e0*/  SYNCS.PHASECHK.TRANS64.TRYWAIT P0, [UR68+0x50], R3 ;  /* 0x00005003ff0075a7 */ /* 0x000f640008001144 */
[----:B---345:R-:W-:Y:S08]  /*15f0*/  @!P0 BRA `(.L_x_16) ;  /* 0x0000002800e88947 */ /* 0x038ff00003800000 */
.L_x_42:
[----:B------:R-:W-:-:S05]  /*1600*/  UMOV UR4, URZ ;  /* 0x000000ff00047c82 */ /* 0x000fca0008000000 */
.L_x_19:
[----:B----4-:R-:W-:Y:S02]  /*1610*/  UIADD3 UR13, UPT, UPT, UR32, 0x1, URZ ;  /* 0x00000001200d7890 */ /* 0x010fe4000fffe0ff */
[----:B------:R-:W-:Y:S02]  /*1620*/  USHF.L.U32 UR7, UR32, 0xa, URZ ;  /* 0x0000000a20077899 */ /* 0x000fe400080006ff */
[----:B------:R-:W-:Y:S02]  /*1630*/  UISETP.NE.AND UP1, UPT, UR13, 0x4, UPT ;  /* 0x000000040d00788c */ /* 0x000fe4000bf25270 */
[----:B------:R-:W-:Y:S02]  /*1640*/  UIADD3 UR11, UPT, UPT, UR7, 0x6, URZ ;  /* 0x00000006070b7890 */ /* 0x000fe4000fffe0ff */
[----:B------:R-:W-:Y:S02]  /*1650*/  UISETP.GT.U32.AND UP0, UPT, UR4, 0xe, UPT ;  /* 0x0000000e0400788c */ /* 0x000fe4000bf04070 */
[----:B------:R-:W-:Y:S02]  /*1660*/  ULEA UR8, UR32, UR65, 0x7 ;  /* 0x0000004120087291 */ /* 0x000fe4000f8e38ff */
[----:B------:R-:W-:Y:S02]  /*1670*/  ULEA UR6, UR32, UR64, 0x7 ;  /* 0x0000004020067291 */ /* 0x000fe4000f8e38ff */
[----:B------:R-:W-:Y:S01]  /*1680*/  ULEA UR34, UR32, UR45, 0x3 ;  /* 0x0000002d20227291 */ /* 0x000fe2000f8e18ff */
[----:B------:R-:W-:Y:S01]  /*1690*/  PLOP3.LUT P0, PT, PT, PT, UP0, 0x80, 0x8 ;  /* 0x000000000008781c */ /* 0x000fe20003f0f008 */
[----:B------:R-:W-:Y:S02]  /*16a0*/  UIADD3 UR18, UPT, UPT, UR7, UR37, URZ ;  /* 0x0000002507127290 */ /* 0x000fe4000fffe0ff */
[----:B------:R-:W-:Y:S02]  /*16b0*/  UIADD3 UR16, UPT, UPT, UR7, UR36, URZ ;  /* 0x0000002407107290 */ /* 0x000fe4000fffe0ff */
[----:B------:R-:W-:Y:S02]  /*16c0*/  UIADD3 UR14, UPT, UPT, UR37, 0x2, UR7 ;  /* 0x00000002250e7890 */ /* 0x000fe4000fffe007 */
[----:B------:R-:W-:Y:S02]  /*16d0*/  UIADD3 UR12, UPT, UPT, UR36, 0x2, UR7 ;  /* 0x00000002240c7890 */ /* 0x000fe4000fffe007 */
[----:B------:R-:W-:Y:S02]  /*16e0*/  UIADD3 UR10, UPT, UPT, UR37, 0x4, UR7 ;  /* 0x00000004250a7890 */ /* 0x000fe4000fffe007 */
[----:B------:R-:W-:Y:S02]  /*16f0*/  UIADD3 UR42, UPT, UPT, UR36, 0x4, UR7 ;  /* 0x00000004242a7890 */ /* 0x000fe4000fffe007 */
[----:B------:R-:W-:Y:S02]  /*1700*/  UIADD3 UR40, UPT, UPT, UR11, UR37, URZ ;  /* 0x000000250b287290 */ /* 0x000fe4000fffe0ff */
[----:B------:R-:W-:Y:S02]  /*1710*/  UIADD3 UR44, UPT, UPT, UR11, UR36, URZ ;  /* 0x000000240b2c7290 */ /* 0x000fe4000fffe0ff */
[----:B------:R-:W-:Y:S02]  /*1720*/  USEL UR32, UR13, URZ, UP1 ;  /* 0x000000ff0d207287 */ /* 0x000fe40008800000 */
[----:B------:R-:W-:Y:S02]  /*1730*/  UIADD3 UR30, UPT, UPT, UR8, 0x20, URZ ;  /* 0x00000020081e7890 */ /* 0x000fe4000fffe0ff */
[----:B------:R-:W-:Y:S02]  /*1740*/  UIADD3 UR28, UPT, UPT, UR8, 0x40, URZ ;  /* 0x00000040081c7890 */ /* 0x000fe4000fffe0ff */
[----:B------:R-:W-:Y:S02]  /*1750*/  UIADD3 UR26, UPT, UPT, UR8, 0x60, URZ ;  /* 0x00000060081a7890 */ /* 0x000fe4000fffe0ff */
[----:B------:R-:W-:Y:S02]  /*1760*/  UIADD3 UR24, UPT, UPT, UR6, 0x20, URZ ;  /* 0x0000002006187890 */ /* 0x000fe4000fffe0ff */
[----:B------:R-:W-:Y:S02]  /*1770*/  UIADD3 UR22, UPT, UPT, UR6, 0x40, URZ ;  /* 0x0000004006167890 */ /* 0x000fe4000fffe0ff */
[----:B------:R-:W-:Y:S02]  /*1780*/  UIADD3 UR20, UPT, UPT, UR6, 0x60, URZ ;  /* 0x0000006006147890 */ /* 0x000fe4000fffe0ff */
[----:B------:R-:W-:Y:S02]  /*1790*/  UIADD3 UR46, UPT, UPT, UR34, 0x20, URZ ;  /* 0x00000020222e7890 */ /* 0x000fe4000fffe0ff */
[----:B------:R-:W-:Y:S01]  /*17a0*/  USEL UR39, URZ, 0x1, UP1 ;  /* 0x00000001ff277887 */ /* 0x000fe20008800000 */
[----:B------:R-:W-:Y:S01]  /*17b0*/  UMOV UR9, 0x4008 ;  /* 0x0000400800097882 */ /* 0x000fe20000000000 */
        /* <DEDUP_REMOVED lines=12> */
[----:B-----5:R-:W-:Y:S05]  /*1880*/  @P1 BRA `(.L_x_17) ;  /* 0x0000000000101947 */ /* 0x020fea0003800000 */
[----:B------:R-:W-:Y:S06]  /*1890*/  USHF.L.U32 UR38, UR33, 0x1f, URZ ;  /* 0x0000001f21267899 */ /* 0x000fec00080006ff */
[----:B---3--:R-:W-:Y:S04]  /*18a0*/  MOV R2, UR38 ;  /* 0x0000002600027c02 */ /* 0x008fe80008000f00 */
[----:B------:R-:W3:Y:S02]  /*18b0*/  SYNCS.PHASECHK.TRANS64.TRYWAIT P1, [UR34], R2 ;  /* 0x00000002ff0075a7 */ /* 0x000ee40008021122 */
[----:B---3--:R-:W-:Y:S05]  /*18c0*/  @!P1 BRA `(.L_x_18) ;  /* 0x0000002800549947 */ /* 0x008fea0003800000 */
.L_x_17:
[----:B------:R-:W-:Y:S01]  /*18d0*/  ULOP3.LUT UR33, UR33, UR39, URZ, 0x3c, !UPT ;  /* 0x0000002721217292 */ /* 0x000fe2000f8e3cff */
[----:B------:R4:W-:Y:S01]  /*18e0*/  UTCCP.T.S.4x32dp128bit tmem[UR5+0x100], gdesc[UR8] ;  /* 0x00010008050079e7 */ /* 0x0009e20009100000 */
[----:B------:R-:W-:Y:S01]  /*18f0*/  PLOP3.LUT P1, PT, PT, PT, PT, 0x80, 0x8 ;  /* 0x000000000008781c */ /* 0x000fe20003f2f070 */
[----:B------:R4:W-:Y:S01]  /*1900*/  UTCCP.T.S.4x32dp128bit tmem[UR5+0x104], gdesc[UR30] ;  /* 0x0001041e050079e7 */ /* 0x0009e20009100000 */
[----:B------:R4:W-:Y:S01]  /*1910*/  UTCCP.T.S.4x32dp128bit tmem[UR5+0x108], gdesc[UR28] ;  /* 0x0001081c050079e7 */ /* 0x0009e20009100000 */
[----:B------:R-:W-:Y:S01]  /*1920*/  UMOV UR38, UR44 ;  /* 0x0000002c00267c82 */ /* 0x000fe20008000000 */
[----:B------:R-:W-:Y:S01]  /*1930*/  @!UP0 USHF.L.U32 UR34, UR33, 0x1f, URZ ;  /* 0x0000001f21228899 */ /* 0x000fe200080006ff */
[----:B------:R4:W-:Y:S01]  /*1940*/  UTCCP.T.S.4x32dp128bit tmem[UR5+0x10c], gdesc[UR26] ;  /* 0x00010c1a050079e7 */ /* 0x0009e20009100000 */
[----:B------:R-:W-:Y:S01]  /*1950*/  @!UP0 ULEA UR44, UR32, UR45, 0x3 ;  /* 0x0000002d202c8291 */ /* 0x000fe2000f8e18ff */
[----:B------:R4:W-:Y:S01]  /*1960*/  UTCCP.T.S.4x32dp128bit tmem[UR5+0x110], gdesc[UR6] ;  /* 0x00011006050079e7 */ /* 0x0009e20009100000 */
[----:B------:R4:W-:Y:S01]  /*1970*/  UTCCP.T.S.4x32dp128bit tmem[UR5+0x114], gdesc[UR24] ;  /* 0x00011418050079e7 */ /* 0x0009e20009100000 */
[----:B------:R4:W-:Y:S01]  /*1980*/  UTCCP.T.S.4x32dp128bit tmem[UR5+0x118], gdesc[UR22] ;  /* 0x00011816050079e7 */ /* 0x0009e20009100000 */
[----:B------:R4:W-:Y:S01]  /*1990*/  UTCCP.T.S.4x32dp128bit tmem[UR5+0x11c], gdesc[UR20] ;  /* 0x00011c14050079e7 */ /* 0x0009e20009100000 */
[----:B------:R4:W-:Y:S01]  /*19a0*/  UTCOMMA.4X gdesc[UR16], gdesc[UR18], tmem[UR35], tmem[UR54], idesc[UR55], tmem[UR62], UP2 ;  /* 0x803e3612100075ea */ /* 0x0009e20009000023 */
[----:B------:R-:W-:Y:S01]  /*19b0*/  UMOV UR43, 0x40004040 ;  /* 0x40004040002b7882 */ /* 0x000fe20000000000 */
[----:B---3--:R-:W-:Y:S01]  /*19c0*/  MOV R2, UR34 ;  /* 0x0000002200027c02 */ /* 0x008fe20008000f00 */
[----:B------:R4:W-:Y:S01]  /*19d0*/  UTCOMMA.4X gdesc[UR12], gdesc[UR14], tmem[UR35], tmem[UR52], idesc[UR53], tmem[UR60], UPT ;  /* 0x803c340e0c0075ea */ /* 0x0009e2000b800023 */
[----:B------:R-:W-:Y:S01]  /*19e0*/  UMOV UR41, 0x40004040 ;  /* 0x4000404000297882 */ /* 0x000fe20000000000 */
[----:B------:R-:W-:Y:S01]  /*19f0*/  UMOV UR39, 0x40004040 ;  /* 0x4000404000277882 */ /* 0x000fe20000000000 */
[----:B------:R4:W-:Y:S01]  /*1a00*/  UTCOMMA.4X gdesc[UR42], gdesc[UR10], tmem[UR35], tmem[UR50], idesc[UR51], tmem[UR58], UPT ;  /* 0x803a320a2a0075ea */ /* 0x0009e2000b800023 */
[----:B------:R4:W-:Y:S01]  /*1a10*/  UTCOMMA.4X gdesc[UR38], gdesc[UR40], tmem[UR35], tmem[UR48], idesc[UR49], tmem[UR56], UPT ;  /* 0x80383028260075ea */ /* 0x0009e2000b800023 */
[----:B------:R4:W-:Y:S01]  /*1a20*/  UTCBAR.MULTICAST [UR46], URZ, UR66 ;  /* 0x000000ff2e0073e9 */ /* 0x0009e20008000842 */
[----:B------:R4:W5:Y:S01]  /*1a30*/  @!P0 SYNCS.PHASECHK.TRANS64.TRYWAIT P1, [UR44], R2 ;  /* 0x00000002ff0085a7 */ /* 0x000962000802112c */
[----:B------:R-:W-:Y:S02]  /*1a40*/  UIADD3 UR4, UPT, UPT, UR4, 0x1, URZ ;  /* 0x0000000104047890 */ /* 0x000fe4000fffe0ff */
[----:B------:R-:W-:Y:S02]  /*1a50*/  UPLOP3.LUT UP2, UPT, UPT, UPT, UPT, 0x80, 0x8 ;  /* 0x000000000008789c */ /* 0x000fe40003f4f070 */
[----:B------:R-:W-:Y:S09]  /*1a60*/  UISETP.NE.AND UP0, UPT, UR4, 0x10, UPT ;  /* 0x000000100400788c */ /* 0x000ff2000bf05270 */
[----:B------:R-:W-:Y:S05]  /*1a70*/  BRA.U UP0, `(.L_x_19) ;  /* 0xfffffff900e47547 */ /* 0x000fea000b83ffff */
[----:B----4-:R-:W-:Y:S02]  /*1a80*/  UIADD3 UR6, UPT, UPT, UR68, 0x40, URZ ;  /* 0x0000004044067890 */ /* 0x010fe4000fffe0ff */
[----:B------:R-:W-:-:S04]  /*1a90*/  UIADD3 UR4, UPT, UPT, UR67, 0x1, URZ ;  /* 0x0000000143047890 */ /* 0x000fc8000fffe0ff */
[----:B------:R-:W-:-:S03]  /*1aa0*/  UISETP.NE.AND UP0, UPT, UR4, 0x2, UPT ;  /* 0x000000020400788c */ /* 0x000fc6000bf05270 */
[----:B------:R3:W-:Y:S01]  /*1ab0*/  UTCBAR.MULTICAST [UR6], URZ, UR71 ;  /* 0x000000ff060073e9 */ /* 0x0007e20008000847 */
[----:B------:R-:W-:Y:S02]  /*1ac0*/  USEL UR67, UR4, URZ, UP0 ;  /* 0x000000ff04437287 */ /* 0x000fe40008000000 */
[----:B------:R-:W-:Y:S02]  /*1ad0*/  USEL UR4, URZ, 0x1, UP0 ;  /* 0x00000001ff047887 */ /* 0x000fe40008000000 */
[----:B------:R-:W-:-:S04]  /*1ae0*/  UISETP.GE.AND UP0, UPT, UR69, 0x200, UPT ;  /* 0x000002004500788c */ /* 0x000fc8000bf06270 */
[----:B------:R-:W-:-:S05]  /*1af0*/  LOP3.LUT R5, R5, UR4, RZ, 0x3c, !PT ;  /* 0x0000000405057c12 */ /* 0x000fca000f8e3cff */
[----:B------:R-:W-:Y:S05]  /*1b00*/  BRA.U !UP0, `(.L_x_20) ;  /* 0xfffffff908907547 */ /* 0x000fea000b83ffff */
[----:B------:R-:W-:-:S06]  /*1b10*/  UIADD3 UR4, UPT, UPT, UR67, 0x1, URZ ;  /* 0x0000000143047890 */ /* 0x000fcc000fffe0ff */
[----:B------:R-:W-:Y:S02]  /*1b20*/  MOV R6, UR4 ;  /* 0x0000000400067c02 */ /* 0x000fe40008000f00 */
.L_x_15:
[----:B------:R-:W-:-:S09]  /*1b30*/  UISETP.NE.AND UP0, UPT, UR47, URZ, UPT ;  /* 0x000000ff2f00728c */ /* 0x000fd2000bf05270 */
[----:B------:R-:W-:Y:S05]  /*1b40*/  BRA.U UP0, `(.L_x_14) ;  /* 0x00000001002c7547 */ /* 0x000fea000b800000 */
[----:B------:R-:W5:Y:S01]  /*1b50*/  S2R R2, SR_CgaCtaId ;  /* 0x0000000000027919 */ /* 0x000f620000008800 */
[----:B------:R-:W-:Y:S02]  /*1b60*/  ISETP.NE.AND P0, PT, R6, 0x2, PT ;  /* 0x000000020600780c */ /* 0x000fe40003f05270 */
[----:B------:R-:W-:Y:S02]  /*1b70*/  MOV R3, 0x400 ;  /* 0x0000040000037802 */ /* 0x000fe40000000f00 */
[----:B------:R-:W-:-:S04]  /*1b80*/  SEL R4, RZ, 0x1, P0 ;  /* 0x00000001ff047807 */ /* 0x000fc80000000000 */
[----:B------:R-:W-:-:S05]  /*1b90*/  LOP3.LUT R4, R5, R4, RZ, 0x3c, !PT ;  /* 0x0000000405047212 */ /* 0x000fca00078e3cff */
[----:B------:R-:W-:Y:S01]  /*1ba0*/  IMAD.U32 R4, R4, -0x80000000, RZ ;  /* 0x8000000004047824 */ /* 0x000fe200078e00ff */
[----:B-----5:R-:W-:Y:S02]  /*1bb0*/  LEA R2, R2, R3, 0x18 ;  /* 0x0000000302027211 */ /* 0x020fe400078ec0ff */
[----:B------:R-:W-:-:S05]  /*1bc0*/  SEL R3, R6, RZ, P0 ;  /* 0x000000ff06037207 */ /* 0x000fca0000000000 */
[----:B------:R-:W-:-:S04]  /*1bd0*/  IMAD R2, R3, 0x8, R2 ;  /* 0x0000000803027824 */ /* 0x000fc800078e0202 */
[----:B------:R-:W5:Y:S02]  /*1be0*/  SYNCS.PHASECHK.TRANS64.TRYWAIT P0, [R2+URZ+0x50], R4 ;  /* 0x00005004020075a7 */ /* 0x000f6400080011ff */
[----:B-----5:R-:W-:Y:S05]  /*1bf0*/  @!P0 BRA `(.L_x_21) ;  /* 0x0000002400a88947 */ /* 0x020fea0003800000 */
.L_x_14:
[----:B------:R-:W-:-:S06]  /*1c00*/  UISETP.GT.AND UP0, UPT, UR72, 0x3, UPT ;  /* 0x000000034800788c */ /* 0x000fcc000bf04270 */
[----:B------:R-:W-:-:S13]  /*1c10*/  PLOP3.LUT P0, PT, PT, PT, UP0, 0x80, 0x8 ;  /* 0x000000000008781c */ /* 0x000fda0003f0f008 */
[----:B-12345:R-:W-:Y:S05]  /*1c20*/  @P0 EXIT ;  /* 0x000000000000094d */ /* 0x03efea0003800000 */
[----:B------:R-:W-:-:S09]  /*1c30*/  UISETP.NE.AND UP0, UPT, UR72, URZ, UPT ;  /* 0x000000ff4800728c */ /* 0x000fd2000bf05270 */
[----:B------:R-:W-:Y:S05]  /*1c40*/  BRA.U UP0, `(.L_x_22) ;  /* 0x0000000100b87547 */ /* 0x000fea000b800000 */
[----:B------:R-:W1:Y:S01]  /*1c50*/  S2UR UR6, SR_CgaCtaId ;  /* 0x00000000000679c3 */ /* 0x000e620000008800 */
[----:B------:R-:W-:Y:S01]  /*1c60*/  NOP ;  /* 0x0000000000007918 */ /* 0x000fe20000000000 */
[----:B------:R-:W-:Y:S02]  /*1c70*/  UMOV UR4, 0x40 ;  /* 0x0000004000047882 */ /* 0x000fe40000000000 */
[----:B-1----:R-:W-:-:S09]  /*1c80*/  ULEA UR4, UR6, UR4, 0x18 ;  /* 0x0000000406047291 */ /* 0x002fd2000f8ec0ff */
[----:B------:R-:W1:Y:S01]  /*1c90*/  LDS.U8 R2, [UR4] ;  /* 0x00000004ff027984 */ /* 0x000e620008000000 */
[----:B------:R-:W-:Y:S02]  /*1ca0*/  UMOV UR4, 0x400 ;  /* 0x0000040000047882 */ /* 0x000fe40000000000 */
[----:B------:R-:W-:Y:S01]  /*1cb0*/  ULEA UR5, UR6, UR4, 0x18 ;  /* 0x0000000406057291 */ /* 0x000fe2000f8ec0ff */
[----:B-1----:R-:W-:-:S13]  /*1cc0*/  ISETP.NE.AND P0, PT, R2, RZ, PT ;  /* 0x000000ff0200720c */ /* 0x002fda0003f05270 */
[----:B------:R-:W-:Y:S05]  /*1cd0*/  @P0 BRA `(.L_x_23) ;  /* 0x00000000007c0947 */ /* 0x000fea0003800000 */
[----:B------:R-:W-:-:S13]  /*1ce0*/  ELECT P0, URZ, PT ;  /* 0x0000000000ff782f */ /* 0x000fda0003800000 */
[----:B------:R-:W-:Y:S05]  /*1cf0*/  @!P0 BRA `(.L_x_24) ;  /* 0x0000000000848947 */ /* 0x000fea0003800000 */
[----:B------:R-:W-:Y:S01]  /*1d00*/  UMOV UR4, 0x10 ;  /* 0x0000001000047882 */ /* 0x000fe20000000000 */
[----:B------:R-:W-:-:S04]  /*1d10*/  IMAD.MOV.U32 R3, RZ, RZ, 0xffff ;  /* 0x0000ffffff037424 */ /* 0x000fc800078e00ff */
[----:B------:R-:W-:Y:S04]  /*1d20*/  DEPBAR.LE SB1, 0x36 ;  /* 0x00009d800000791a */ /* 0x000fe80000000000 */
[----:B------:R-:W1:Y:S02]  /*1d30*/  UTCATOMSWS.FIND_AND_SET.ALIGN UP0, UR4, UR4 ;  /* 0x00000004000475e3 */ /* 0x000e640008000800 */
[----:B-1----:R-:W-:Y:S01]  /*1d40*/  PLOP3.LUT P0, PT, PT, PT, UP0, 0x80, 0x8 ;  /* 0x000000000008781c */ /* 0x002fe20003f0f008 */
[----:B------:R-:W-:-:S03]  /*1d50*/  IMAD.U32 R4, RZ, RZ, UR4 ;  /* 0x00000004ff047e24 */ /* 0x000fc6000f8e00ff */
[----:B------:R-:W-:-:S04]  /*1d60*/  SEL R2, RZ, 0xffffffff, !P0 ;  /* 0xffffffffff027807 */ /* 0x000fc80004000000 */
[----:B------:R-:W-:Y:S01]  /*1d70*/  ISETP.NE.AND P0, PT, R2, RZ, PT ;  /* 0x000000ff0200720c */ /* 0x000fe20003f05270 */
[----:B------:R-:W-:-:S12]  /*1d80*/  IMAD.MOV.U32 R2, RZ, RZ, 0x1 ;  /* 0x00000001ff027424 */ /* 0x000fd800078e00ff */
[----:B------:R-:W-:Y:S05]  /*1d90*/  @P0 BRA `(.L_x_25) ;  /* 0x0000000000240947 */ /* 0x000fea0003800000 */
.L_x_26:
[----:B------:R-:W-:Y:S05]  /*1da0*/  NANOSLEEP 0x64 ;  /* 0x000000640000795d */ /* 0x000fea0003800000 */
[----:B------:R-:W-:-:S05]  /*1db0*/  UMOV UR4, 0x10 ;  /* 0x0000001000047882 */ /* 0x000fca0000000000 */
[----:B------:R-:W-:Y:S04]  /*1dc0*/  DEPBAR.LE SB1, 0x36 ;  /* 0x00009d800000791a */ /* 0x000fe80000000000 */
[----:B------:R-:W1:Y:S02]  /*1dd0*/  UTCATOMSWS.FIND_AND_SET.ALIGN UP0, UR4, UR4 ;  /* 0x00000004000475e3 */ /* 0x000e640008000800 */
[----:B-1----:R-:W-:-:S04]  /*1de0*/  PLOP3.LUT P0, PT, PT, PT, UP0, 0x80, 0x8 ;  /* 0x000000000008781c */ /* 0x002fc80003f0f008 */
[----:B------:R-:W-:-:S04]  /*1df0*/  SEL R4, RZ, 0xffffffff, !P0 ;  /* 0xffffffffff047807 */ /* 0x000fc80004000000 */
[----:B------:R-:W-:Y:S01]  /*1e00*/  ISETP.NE.AND P0, PT, R4, RZ, PT ;  /* 0x000000ff0400720c */ /* 0x000fe20003f05270 */
[----:B------:R-:W-:-:S12]  /*1e10*/  IMAD.U32 R4, RZ, RZ, UR4 ;  /* 0x00000004ff047e24 */ /* 0x000fd8000f8e00ff */
[----:B------:R-:W-:Y:S05]  /*1e20*/  @!P0 BRA `(.L_x_26) ;  /* 0xfffffffc00dc8947 */ /* 0x000fea000383ffff */
.L_x_25:
[C---:B------:R-:W-:Y:S01]  /*1e30*/  VIADD R5, R4.reuse, 0x10 ;  /* 0x0000001004057836 */ /* 0x040fe20000000000 */
[----:B------:R-:W-:Y:S01]  /*1e40*/  UMOV UR4, 0x50 ;  /* 0x0000005000047882 */ /* 0x000fe20000000000 */
[----:B------:R-:W-:Y:S01]  /*1e50*/  SHF.L.U32 R3, R3, R4, RZ ;  /* 0x0000000403037219 */ /* 0x000fe200000006ff */
[----:B------:R-:W-:Y:S01]  /*1e60*/  ULEA UR4, UR6, UR4, 0x18 ;  /* 0x0000000406047291 */ /* 0x000fe2000f8ec0ff */
[----:B------:R-:W-:Y:S01]  /*1e70*/  IMAD.SHL.U32 R4, R4, 0x20, RZ ;  /* 0x0000002004047824 */ /* 0x000fe200078e00ff */
[----:B------:R-:W-:-:S04]  /*1e80*/  SHF.L.U32 R2, R2, R5, RZ ;  /* 0x0000000502027219 */ /* 0x000fc800000006ff */
[----:B------:R-:W-:-:S05]  /*1e90*/  LOP3.LUT R2, R2, R3, RZ, 0xfc, !PT ;  /* 0x0000000302027212 */ /* 0x000fca00078efcff */
[----:B------:R1:W-:Y:S04]  /*1ea0*/  ATOMS.OR RZ, [UR4], R2 ;  /* 0x00000002ffff798c */ /* 0x0003e8000b000004 */
[----:B------:R1:W-:Y:S01]  /*1eb0*/  STS [UR5+0x68], R4 ;  /* 0x00006804ff007988 */ /* 0x0003e20008000805 */
[----:B------:R-:W-:Y:S05]  /*1ec0*/  BRA `(.L_x_24) ;  /* 0x0000000000107947 */ /* 0x000fea0003800000 */
.L_x_23:
[----:B------:R-:W-:-:S05]  /*1ed0*/  MOV R2, 0xffffffff ;  /* 0xffffffff00027802 */ /* 0x000fca0000000f00 */
[----:B------:R1:W-:Y:S02]  /*1ee0*/  STS [UR5+0x68], R2 ;  /* 0x00006802ff007988 */ /* 0x0003e40008000805 */
[----:B-1----:R-:W-:Y:S02]  /*1ef0*/  MOV R2, 0x1f10 ;  /* 0x00001f1000027802 */ /* 0x002fe40000000f00 */
[----:B------:R-:W-:Y:S05]  /*1f00*/  CALL.REL.NOINC `($__internal_1_$__cuda_sm10x_tcgen05_guardrail_trap_phase_invalid_during_alloc) ;  /* 0x0000002400247944 */ /* 0x000fea0003c00000 */
.L_x_24:
[----:B------:R-:W-:Y:S05]  /*1f10*/  WARPSYNC.ALL ;  /* 0x0000000000007948 */ /* 0x000fea0003800000 */
[----:B------:R-:W-:Y:S01]  /*1f20*/  NOP ;  /* 0x0000000000007918 */ /* 0x000fe20000000000 */
.L_x_22:
[----:B------:R-:W2:Y:S08]  /*1f30*/  S2UR UR4, SR_CgaCtaId ;  /* 0x00000000000479c3 */ /* 0x000eb00000008800 */
[----:B------:R-:W-:Y:S06]  /*1f40*/  BAR.SYNC.DEFER_BLOCKING 0x2, 0xa0 ;  /* 0x0082800000007b1d */ /* 0x000fec0000010000 */
[----:B------:R-:W-:-:S02]  /*1f50*/  UMOV UR5, 0x400 ;  /* 0x0000040000057882 */ /* 0x000fc40000000000 */
[----:B------:R-:W3:Y:S01]  /*1f60*/  S2UR UR20, SR_CTAID.Z ;  /* 0x00000000001479c3 */ /* 0x000ee20000002700 */
[----:B--2---:R-:W-:Y:S02]  /*1f70*/  ULEA UR12, UR4, UR5, 0x18 ;  /* 0x00000005040c7291 */ /* 0x004fe4000f8ec0ff */
[----:B---3--:R-:W-:-:S07]  /*1f80*/  UISETP.GT.U32.AND UP0, UPT, UR20, 0x1ff, UPT ;  /* 0x000001ff1400788c */ /* 0x008fce000bf04070 */
[----:B-1----:R-:W1:Y:S02]  /*1f90*/  LDS R2, [UR12+0x68] ;  /* 0x0000680cff027984 */ /* 0x002e640008000800 */
[----:B-1----:R-:W-:Y:S01]  /*1fa0*/  R2UR UR27, R2 ;  /* 0x00000000021b72ca */ /* 0x002fe200000e0000 */
[----:B------:R-:W-:-:S14]  /*1fb0*/  BRA.U UP0, `(.L_x_27) ;  /* 0x0000001d00607547 */ /* 0x000fdc000b800000 */
[----:B------:R-:W1:Y:S01]  /*1fc0*/  LDCU.64 UR6, c[0x0][0x6c0] ;  /* 0x0000d800ff0677ac */ /* 0x000e620008000a00 */
[----:B------:R-:W-:Y:S01]  /*1fd0*/  SHF.R.U32.HI R2, RZ, 0x5, R0 ;  /* 0x00000005ff027819 */ /* 0x000fe20000011600 */
[----:B------:R-:W-:Y:S01]  /*1fe0*/  IMAD.SHL.U32 R3, R0, 0x40, RZ ;  /* 0x0000004000037824 */ /* 0x000fe200078e00ff */
[----:B------:R-:W2:Y:S01]  /*1ff0*/  S2UR UR19, SR_CgaCtaId ;  /* 0x00000000001379c3 */ /* 0x000ea20000008800 */
[----:B------:R-:W3:Y:S01]  /*2000*/  LDCU.U8 UR8, c[0x0][0x6c8] ;  /* 0x0000d900ff0877ac */ /* 0x000ee20008000000 */
[----:B------:R-:W-:Y:S01]  /*2010*/  R2UR UR72, R2 ;  /* 0x00000000024872ca */ /* 0x000fe200000e0000 */
[----:B------:R-:W-:Y:S01]  /*2020*/  IMAD.SHL.U32 R5, R0, 0x80, RZ ;  /* 0x0000008000057824 */ /* 0x000fe200078e00ff */
[----:B------:R-:W-:Y:S01]  /*2030*/  LOP3.LUT R3, R3, 0x7c0, RZ, 0xc0, !PT ;  /* 0x000007c003037812 */ /* 0x000fe200078ec0ff */
[----:B------:R-:W4:Y:S03]  /*2040*/  LDCU UR21, c[0x0][0x6cc] ;  /* 0x0000d980ff1577ac */ /* 0x000f260008000800 */
[----:B------:R-:W-:Y:S01]  /*2050*/  LOP3.LUT R5, R5, 0xf80, RZ, 0xc0, !PT ;  /* 0x00000f8005057812 */ /* 0x000fe200078ec0ff */
[----:B------:R-:W5:Y:S01]  /*2060*/  S2UR UR26, SR_CTAID.X ;  /* 0x00000000001a79c3 */ /* 0x000f620000002500 */
[----:B------:R-:W-:Y:S01]  /*2070*/  UMOV UR14, 0x400 ;  /* 0x00000400000e7882 */ /* 0x000fe20000000000 */
[----:B------:R-:W-:Y:S01]  /*2080*/  UMOV UR15, 0x400 ;  /* 0x00000400000f7882 */ /* 0x000fe20000000000 */
[----:B------:R-:W-:Y:S01]  /*2090*/  UMOV UR13, 0x400 ;  /* 0x00000400000d7882 */ /* 0x000fe20000000000 */
[----:B------:R-:W-:Y:S01]  /*20a0*/  UMOV UR22, URZ ;  /* 0x000000ff00167c82 */ /* 0x000fe20008000000 */
[----:B-1----:R-:W-:Y:S01]  /*20b0*/  UIMAD.WIDE.U32 UR4, UR20, UR7, URZ ;  /* 0x00000007140472a5 */ /* 0x002fe2000f8e00ff */
[----:B------:R-:W-:Y:S01]  /*20c0*/  IMAD.U32 R82, RZ, RZ, UR72 ;  /* 0x00000048ff527e24 */ /* 0x000fe2000f8e00ff */
[----:B------:R-:W1:Y:S01]  /*20d0*/  LDCU UR7, c[0x0][0x6d0] ;  /* 0x0000da00ff0777ac */ /* 0x000e620008000800 */
[----:B------:R-:W1:Y:S02]  /*20e0*/  S2UR UR18, SR_CgaCtaId ;  /* 0x00000000001279c3 */ /* 0x000e640000008800 */
[C---:B------:R-:W-:Y:S01]  /*20f0*/  IMAD R3, R82.reuse, 0x800, R3 ;  /* 0x0000080052037824 */ /* 0x040fe200078e0203 */
[----:B------:R-:W-:Y:S01]  /*2100*/  UIADD3 UR4, UPT, UPT, UR20, -UR5, URZ ;  /* 0x8000000514047290 */ /* 0x000fe2000fffe0ff */
[----:B------:R-:W-:Y:S01]  /*2110*/  IMAD R82, R82, 0x1000, R5 ;  /* 0x0000100052527824 */ /* 0x000fe200078e0205 */
[----:B------:R-:W-:Y:S01]  /*2120*/  ULEA UR24, UR72, UR27, 0x15 ;  /* 0x0000001b48187291 */ /* 0x000fe2000f8ea8ff */
[----:B------:R-:W-:Y:S01]  /*2130*/  VIADD R3, R3, UR12 ;  /* 0x0000000c03037c36 */ /* 0x000fe20008000000 */
[----:B---3--:R-:W-:Y:S01]  /*2140*/  USHF.R.U32.HI UR4, URZ, UR8, UR4 ;  /* 0x00000008ff047299 */ /* 0x008fe20008011604 */
[----:B------:R-:W-:Y:S01]  /*2150*/  VIADD R82, R82, UR12 ;  /* 0x0000000c52527c36 */ /* 0x000fe20008000000 */
[----:B------:R-:W3:Y:S01]  /*2160*/  LDCU.64 UR8, c[0x0][0x6d8] ;  /* 0x0000db00ff0877ac */ /* 0x000ee20008000a00 */
[C---:B------:R-:W-:Y:S01]  /*2170*/  VIADD R0, R3.reuse, 0x430 ;  /* 0x0000043003007836 */ /* 0x040fe20000000000 */
[----:B------:R-:W3:Y:S01]  /*2180*/  S2UR UR23, SR_CgaCtaId ;  /* 0x00000000001779c3 */ /* 0x000ee20000008800 */
[----:B------:R-:W-:Y:S01]  /*2190*/  VIADD R5, R3, 0x420 ;  /* 0x0000042003057836 */ /* 0x000fe20000000000 */
[----:B------:R-:W-:-:S02]  /*21a0*/  UIADD3 UR4, UPT, UPT, UR5, UR4, URZ ;  /* 0x0000000405047290 */ /* 0x000fc4000fffe0ff */
[----:B------:R-:W-:Y:S01]  /*21b0*/  SHF.R.U32.HI R81, RZ, 0x3, R0 ;  /* 0x00000003ff517819 */ /* 0x000fe20000011600 */
[----:B--2---:R-:W-:Y:S01]  /*21c0*/  ULEA UR19, UR19, UR14, 0x18 ;  /* 0x0000000e13137291 */ /* 0x004fe2000f8ec0ff */
[----:B------:R-:W-:Y:S01]  /*21d0*/  SHF.R.U32.HI R80, RZ, 0x3, R5 ;  /* 0x00000003ff507819 */ /* 0x000fe20000011605 */
[----:B------:R-:W-:Y:S01]  /*21e0*/  USHF.R.U32.HI UR4, URZ, UR77, UR4 ;  /* 0x0000004dff047299 */ /* 0x000fe20008011604 */
[----:B------:R-:W-:Y:S01]  /*21f0*/  LOP3.LUT R81, R0, 0x30, R81, 0x78, !PT ;  /* 0x0000003000517812 */ /* 0x000fe200078e7851 */
[----:B------:R-:W-:Y:S01]  /*2200*/  VIADD R0, R3, 0x410 ;  /* 0x0000041003007836 */ /* 0x000fe20000000000 */
[----:B------:R-:W-:Y:S01]  /*2210*/  LOP3.LUT R80, R5, 0x30, R80, 0x78, !PT ;  /* 0x0000003005507812 */ /* 0x000fe200078e7850 */
[----:B------:R-:W-:Y:S01]  /*2220*/  UIADD3 UR4, UPT, UPT, -UR4, URZ, URZ ;  /* 0x000000ff04047290 */ /* 0x000fe2000fffe1ff */
[----:B------:R-:W-:Y:S01]  /*2230*/  VIADD R3, R3, 0x400 ;  /* 0x0000040003037836 */ /* 0x000fe20000000000 */
[----:B-----5:R-:W-:Y:S01]  /*2240*/  USHF.L.U32 UR26, UR26, 0x7, URZ ;  /* 0x000000071a1a7899 */ /* 0x020fe200080006ff */
[----:B------:R-:W-:Y:S01]  /*2250*/  SHF.R.U32.HI R79, RZ, 0x3, R0 ;  /* 0x00000003ff4f7819 */ /* 0x000fe20000011600 */
[----:B------:R-:W-:Y:S01]  /*2260*/  UIMAD UR10, UR6, UR4, UR20 ;  /* 0x00000004060a72a4 */ /* 0x000fe2000f8e0214 */
[----:B------:R-:W-:Y:S01]  /*2270*/  VIADD R5, R82, 0x4420 ;  /* 0x0000442052057836 */ /* 0x000fe20000000000 */
[----:B------:R-:W-:Y:S01]  /*2280*/  SHF.R.U32.HI R78, RZ, 0x3, R3 ;  /* 0x00000003ff4e7819 */ /* 0x000fe20000011603 */
[----:B-1----:R-:W-:Y:S01]  /*2290*/  ULEA UR18, UR18, UR15, 0x18 ;  /* 0x0000000f12127291 */ /* 0x002fe2000f8ec0ff */
[----:B------:R-:W-:Y:S01]  /*22a0*/  LOP3.LUT R79, R0, 0x30, R79, 0x78, !PT ;  /* 0x00000030004f7812 */ /* 0x000fe200078e784f */
[----:B------:R-:W-:Y:S01]  /*22b0*/  UIMAD.WIDE.U32 UR4, UR10, UR7, URZ ;  /* 0x000000070a0472a5 */ /* 0x000fe2000f8e00ff */
[----:B------:R-:W-:Y:S01]  /*22c0*/  VIADD R0, R82, 0x4430 ;  /* 0x0000443052007836 */ /* 0x000fe20000000000 */
[----:B------:R-:W-:Y:S01]  /*22d0*/  LOP3.LUT R78, R3, 0x30, R78, 0x78, !PT ;  /* 0x00000030034e7812 */ /* 0x000fe200078e784e */
[----:B------:R-:W-:Y:S01]  /*22e0*/  ULOP3.LUT UR26, UR26, 0x80, URZ, 0xc0, !UPT ;  /* 0x000000801a1a7892 */ /* 0x000fe2000f8ec0ff */
[----:B------:R-:W-:Y:S01]  /*22f0*/  SHF.R.U32.HI R76, RZ, 0x3, R5 ;  /* 0x00000003ff4c7819 */ /* 0x000fe20000011605 */
[----:B------:R-:W-:Y:S01]  /*2300*/  UIADD3 UR4, UPT, UPT, UR10, -UR5, URZ ;  /* 0x800000050a047290 */ /* 0x000fe2000fffe0ff */
[----:B------:R-:W-:Y:S01]  /*2310*/  SHF.R.U32.HI R77, RZ, 0x3, R0 ;  /* 0x00000003ff4d7819 */ /* 0x000fe20000011600 */
[----:B---3--:R-:W-:Y:S01]  /*2320*/  ULEA UR23, UR23, UR13, 0x18 ;  /* 0x0000000d17177291 */ /* 0x008fe2000f8ec0ff */
[----:B------:R-:W-:Y:S01]  /*2330*/  LOP3.LUT R76, R5, 0x70, R76, 0x78, !PT ;  /* 0x00000070054c7812 */ /* 0x000fe200078e784c */
[----:B------:R-:W-:Y:S01]  /*2340*/  USHF.R.U32.HI UR4, URZ, UR76, UR4 ;  /* 0x0000004cff047299 */ /* 0x000fe20008011604 */
[----:B------:R-:W-:Y:S01]  /*2350*/  LOP3.LUT R77, R0, 0x70, R77, 0x78, !PT ;  /* 0x00000070004d7812 */ /* 0x000fe200078e784d */
[C---:B------:R-:W-:Y:S01]  /*2360*/  VIADD R0, R82.reuse, 0x4410 ;  /* 0x0000441052007836 */ /* 0x040fe20000000000 */
[----:B------:R-:W-:Y:S01]  /*2370*/  UMOV UR12, URZ ;  /* 0x000000ff000c7c82 */ /* 0x000fe20008000000 */
[----:B------:R-:W-:Y:S01]  /*2380*/  UIADD3 UR4, UPT, UPT, UR5, UR4, URZ ;  /* 0x0000000405047290 */ /* 0x000fe2000fffe0ff */
[----:B------:R-:W-:-:S02]  /*2390*/  VIADD R82, R82, 0x4400 ;  /* 0x0000440052527836 */ /* 0x000fc40000000000 */
[----:B------:R-:W-:Y:S01]  /*23a0*/  SHF.R.U32.HI R75, RZ, 0x3, R0 ;  /* 0x00000003ff4b7819 */ /* 0x000fe20000011600 */
[----:B------:R-:W-:Y:S02]  /*23b0*/  USHF.R.U32.HI UR6, URZ, UR75, UR4 ;  /* 0x0000004bff067299 */ /* 0x000fe40008011604 */
[----:B------:R-:W-:Y:S02]  /*23c0*/  SHF.R.U32.HI R3, RZ, 0x3, R82 ;  /* 0x00000003ff037819 */ /* 0x000fe40000011652 */
[----:B------:R-:W-:Y:S01]  /*23d0*/  UIMAD.WIDE.U32 UR4, UR6, UR9, URZ ;  /* 0x00000009060472a5 */ /* 0x000fe2000f8e00ff */
[----:B------:R-:W-:Y:S01]  /*23e0*/  LOP3.LUT R75, R0, 0x70, R75, 0x78, !PT ;  /* 0x00000070004b7812 */ /* 0x000fe200078e784b */
[----:B------:R-:W-:Y:S01]  /*23f0*/  IMAD.MOV.U32 R0, RZ, RZ, RZ ;  /* 0x000000ffff007224 */ /* 0x000fe200078e00ff */
[----:B------:R-:W-:Y:S01]  /*2400*/  LOP3.LUT R74, R82, 0x70, R3, 0x78, !PT ;  /* 0x00000070524a7812 */ /* 0x000fe200078e7803 */
[----:B------:R-:W-:-:S04]  /*2410*/  UIADD3 UR4, UPT, UPT, UR6, -UR5, URZ ;  /* 0x8000000506047290 */ /* 0x000fc8000fffe0ff */
[----:B------:R-:W-:-:S04]  /*2420*/  USHF.R.U32.HI UR4, URZ, UR74, UR4 ;  /* 0x0000004aff047299 */ /* 0x000fc80008011604 */
[----:B------:R-:W-:Y:S01]  /*2430*/  UIADD3 UR4, UPT, UPT, UR5, UR4, URZ ;  /* 0x0000000405047290 */ /* 0x000fe2000fffe0ff */
[----:B------:R-:W1:Y:S03]  /*2440*/  LDCU UR5, c[0x0][0x374] ;  /* 0x00006e80ff0577ac */ /* 0x000e660008000800 */
[----:B------:R-:W-:-:S04]  /*2450*/  USHF.R.U32.HI UR4, URZ, UR73, UR4 ;  /* 0x00000049ff047299 */ /* 0x000fc80008011604 */
[----:B------:R-:W-:-:S04]  /*2460*/  UIADD3 UR4, UPT, UPT, -UR4, URZ, URZ ;  /* 0x000000ff04047290 */ /* 0x000fc8000fffe1ff */
[----:B------:R-:W-:Y:S01]  /*2470*/  UIMAD UR11, UR8, UR4, UR6 ;  /* 0x00000004080b72a4 */ /* 0x000fe2000f8e0206 */
[----:B------:R-:W2:Y:S01]  /*2480*/  LDCU.64 UR8, c[0x0][0x348] ;  /* 0x00006900ff0877ac */ /* 0x000ea20008000a00 */
[----:B------:R-:W-:-:S05]  /*2490*/  UIADD3 UR6, UPT, UPT, -UR6, URZ, URZ ;  /* 0x000000ff06067290 */ /* 0x000fca000fffe1ff */
[----:B------:R-:W1:Y:S01]  /*24a0*/  LDCU UR4, c[0x0][0x370] ;  /* 0x00006e00ff0477ac */ /* 0x000e620008000800 */
[----:B------:R-:W3:Y:S01]  /*24b0*/  LDCU UR7, c[0x0][0x378] ;  /* 0x00006f00ff0777ac */ /* 0x000ee20008000800 */
[----:B----4-:R-:W-:Y:S02]  /*24c0*/  UIMAD UR10, UR21, UR6, UR10 ;  /* 0x00000006150a72a4 */ /* 0x010fe4000f8e020a */
[----:B--2---:R-:W-:Y:S02]  /*24d0*/  UIADD3 UR16, UP1, UPT, UR8, 0x2c0, URZ ;  /* 0x000002c008107890 */ /* 0x004fe4000ff3e0ff */
[----:B------:R-:W-:Y:S02]  /*24e0*/  UIADD3 UR14, UP0, UPT, UR8, 0x240, URZ ;  /* 0x00000240080e7890 */ /* 0x000fe4000ff1e0ff */
[----:B------:R-:W-:Y:S02]  /*24f0*/  UIADD3.X UR17, UPT, UPT, URZ, UR9, URZ, UP1, !UPT ;  /* 0x00000009ff117290 */ /* 0x000fe40008ffe4ff */
[----:B-1----:R-:W-:-:S02]  /*2500*/  UIMAD UR4, UR5, UR4, URZ ;  /* 0x00000004050472a4 */ /* 0x002fc4000f8e02ff */
[----:B------:R-:W-:Y:S02]  /*2510*/  UIADD3.X UR15, UPT, UPT, URZ, UR9, URZ, UP0, !UPT ;  /* 0x00000009ff0f7290 */ /* 0x000fe400087fe4ff */
[----:B---3--:R-:W-:-:S04]  /*2520*/  UIMAD UR4, UR4, UR7, URZ ;  /* 0x00000007040472a4 */ /* 0x008fc8000f8e02ff */
[----:B------:R-:W-:-:S04]  /*2530*/  ULEA.HI UR25, UR4, UR4, URZ, 0x1 ;  /* 0x0000000404197291 */ /* 0x000fc8000f8f08ff */
[----:B------:R-:W-:-:S12]  /*2540*/  USHF.R.S32.HI UR25, URZ, 0x1, UR25 ;  /* 0x00000001ff197899 */ /* 0x000fd80008011419 */
.L_x_32:
[----:B------:R-:W-:Y:S01]  /*2550*/  ULEA UR21, UR22, UR23, 0x3 ;  /* 0x0000001716157291 */ /* 0x000fe2000f8e18ff */
[----:B------:R-:W-:Y:S01]  /*2560*/  SHF.L.U32 R4, R0, 0x1f, RZ ;  /* 0x0000001f00047819 */ /* 0x000fe200000006ff */
[----:B------:R-:W1:Y:S01]  /*2570*/  LDCU UR6, c[0x0][0x6e4] ;  /* 0x0000dc80ff0677ac */ /* 0x000e620008000800 */
[----:B------:R-:W-:Y:S02]  /*2580*/  ULEA UR13, UR22, UR24, 0x7 ;  /* 0x00000018160d7291 */ /* 0x000fe4000f8e38ff */
[----:B------:R-:W-:-:S04]  /*2590*/  UPLOP3.LUT UP2, UPT, UPT, UPT, UPT, 0x80, 0x8 ;  /* 0x000000000008789c */ /* 0x000fc80003f4f070 */
[----:B------:R-:W2:Y:S01]  /*25a0*/  SYNCS.PHASECHK.TRANS64.TRYWAIT P0, [UR21+0x40], R4 ;  /* 0x00004004ff0075a7 */ /* 0x000ea20008001115 */
[----:B------:R-:W-:Y:S02]  /*25b0*/  ULEA UR10, UR10, UR26, 0x8 ;  /* 0x0000001a0a0a7291 */ /* 0x000fe4000f8e40ff */
[----:B------:R-:W-:Y:S01]  /*25c0*/  UISETP.NE.AND UP0, UPT, UR72, URZ, UPT ;  /* 0x000000ff4800728c */ /* 0x000fe2000bf05270 */
[----:B-12---:R-:W-:Y:S10]  /*25d0*/  @!P0 BRA `(.L_x_28) ;  /* 0x0000001c00488947 */ /* 0x006ff40003800000 */
.L_x_46:
[----:B------:R-:W-:-:S05]  /*25e0*/  UMOV UR7, URZ ;  /* 0x000000ff00077c82 */ /* 0x000fca0008000000 */
.L_x_31:
[----:B------:R-:W-:-:S04]  /*25f0*/  USHF.L.U32 UR8, UR7, 0x5, URZ ;  /* 0x0000000507087899 */ /* 0x000fc800080006ff */
[----:B------:R-:W-:-:S09]  /*2600*/  UIADD3 UR4, UPT, UPT, UR13, UR8, URZ ;  /* 0x000000080d047290 */ /* 0x000fd2000fffe0ff */
[----:B-1----:R-:W2:Y:S01]  /*2610*/  LDTM.x32 R36, tmem[UR4] ;  /* 0x00000004002479ee */ /* 0x002ea200082c0000 */
[----:B-1----:R-:W1:Y:S01]  /*2620*/  LDTM.x32 R4, tmem[UR4+0x20] ;  /* 0x00002004000479ee */ /* 0x002e6200082c0000 */
[----:B------:R-:W-:-:S04]  /*2630*/  USHF.R.U32.HI UR4, URZ, 0x1, UR7 ;  /* 0x00000001ff047899 */ /* 0x000fc80008011607 */
[----:B------:R-:W-:-:S04]  /*2640*/  ULEA UR5, UR12, UR4, 0x2 ;  /* 0x000000040c057291 */ /* 0x000fc8000f8e10ff */
[----:B------:R-:W-:-:S04]  /*2650*/  USHF.R.S32.HI UR4, URZ, 0x1f, UR5 ;  /* 0x0000001fff047899 */ /* 0x000fc80008011405 */
[----:B------:R-:W-:-:S04]  /*2660*/  ULEA.HI UR4, UR4, UR5, URZ, 0x2 ;  /* 0x0000000504047291 */ /* 0x000fc8000f8f10ff */
[----:B------:R-:W-:-:S04]  /*2670*/  ULOP3.LUT UR4, UR4, 0x3fffc, URZ, 0xc0, !UPT ;  /* 0x0003fffc04047892 */ /* 0x000fc8000f8ec0ff */
[----:B------:R-:W-:Y:S01]  /*2680*/  UIADD3 UR4, UPT, UPT, UR5, -UR4, URZ ;  /* 0x8000000405047290 */ /* 0x000fe2000fffe0ff */
[----:B--2---:R-:W-:Y:S01]  /*2690*/  FMUL R69, R37, UR6 ;  /* 0x0000000625457c20 */ /* 0x004fe20008400000 */
[----:B-1----:R-:W-:Y:S01]  /*26a0*/  FMUL R3, R5, UR6 ;  /* 0x0000000605037c20 */ /* 0x002fe20008400000 */
[----:B------:R-:W-:Y:S01]  /*26b0*/  FMUL R2, R4, UR6 ;  /* 0x0000000604027c20 */ /* 0x000fe20008400000 */
[----:B------:R-:W-:Y:S01]  /*26c0*/  FMUL R68, R36, UR6 ;  /* 0x0000000624447c20 */ /* 0x000fe20008400000 */
[----:B------:R-:W-:Y:S01]  /*26d0*/  FMUL R71, R39, UR6 ;  /* 0x0000000627477c20 */ /* 0x000fe20008400000 */
[----:B------:R-:W-:Y:S01]  /*26e0*/  FMUL R70, R38, UR6 ;  /* 0x0000000626467c20 */ /* 0x000fe20008400000 */
[----:B------:R-:W-:Y:S01]  /*26f0*/  FMUL R41, R41, UR6 ;  /* 0x0000000629297c20 */ /* 0x000fe20008400000 */
[----:B------:R-:W-:Y:S01]  /*2700*/  FMUL R40, R40, UR6 ;  /* 0x0000000628287c20 */ /* 0x000fe20008400000 */
[----:B------:R-:W-:Y:S01]  /*2710*/  FMUL R43, R43, UR6 ;  /* 0x000000062b2b7c20 */ /* 0x000fe20008400000 */
[----:B------:R-:W-:Y:S01]  /*2720*/  FMUL R42, R42, UR6 ;  /* 0x000000062a2a7c20 */ /* 0x000fe20008400000 */
[----:B------:R-:W-:Y:S01]  /*2730*/  FMUL2 R4, R2.F32x2.HI_LO, -1.4426950216293334961 ;  /* 0xbfb8aa3b0204784a */ /* 0x000fe20001000000 */
[----:B------:R-:W-:Y:S01]  /*2740*/  MOV R83, UR4 ;  /* 0x0000000400537c02 */ /* 0x000fe20008000f00 */
        /* <DEDUP_REMOVED lines=10> */
[----:B------:R1:W-:Y:S01]  /*27f0*/  MUFU.EX2 R91, R4 ;  /* 0x00000004005b7308 */ /* 0x0003e20000000800 */
[----:B------:R-:W-:Y:S01]  /*2800*/  F2FP.BF16.F32.PACK_AB R39, R43, R42 ;  /* 0x0000002a2b27723e */ /* 0x000fe200000010ff */
[----:B------:R-:W-:Y:S01]  /*2810*/  FMUL R53, R53, UR6 ;  /* 0x0000000635357c20 */ /* 0x000fe20008400000 */
[----:B------:R-:W-:Y:S01]  /*2820*/  F2FP.BF16.F32.PACK_AB R38, R41, R40 ;  /* 0x000000282926723e */ /* 0x000fe200000010ff */
[----:B------:R-:W-:Y:S01]  /*2830*/  FMUL2 R84, R72.F32x2.HI_LO, -1.4426950216293334961 ;  /* 0xbfb8aa3b4854784a */ /* 0x000fe20001000000 */
[----:B------:R-:W-:Y:S01]  /*2840*/  F2FP.BF16.F32.PACK_AB R37, R71, R70 ;  /* 0x000000464725723e */ /* 0x000fe200000010ff */
[----:B------:R-:W-:Y:S01]  /*2850*/  FMUL R52, R52, UR6 ;  /* 0x0000000634347c20 */ /* 0x000fe20008400000 */
[----:B------:R-:W-:Y:S01]  /*2860*/  F2FP.BF16.F32.PACK_AB R36, R69, R68 ;  /* 0x000000444524723e */ /* 0x000fe200000010ff */
[----:B------:R2:W3:Y:S01]  /*2870*/  MUFU.EX2 R90, R5 ;  /* 0x00000005005a7308 */ /* 0x0004e20000000800 */
[----:B------:R-:W-:Y:S01]  /*2880*/  LEA R86, R83, R74, 0xe ;  /* 0x0000004a53567211 */ /* 0x000fe200078e70ff */
[----:B------:R-:W-:Y:S01]  /*2890*/  FMUL R55, R55, UR6 ;  /* 0x0000000637377c20 */ /* 0x000fe20008400000 */
[----:B------:R-:W-:Y:S01]  /*28a0*/  F2FP.BF16.F32.PACK_AB R7, R51, R50 ;  /* 0x000000323307723e */ /* 0x000fe200000010ff */
[----:B------:R-:W-:Y:S01]  /*28b0*/  FMUL R54, R54, UR6 ;  /* 0x0000000636367c20 */ /* 0x000fe20008400000 */
[----:B------:R-:W-:Y:S01]  /*28c0*/  F2FP.BF16.F32.PACK_AB R6, R49, R48 ;  /* 0x000000303106723e */ /* 0x000fe200000010ff */
[----:B------:R-:W-:Y:S01]  /*28d0*/  FMUL R57, R57, UR6 ;  /* 0x0000000639397c20 */ /* 0x000fe20008400000 */
[----:B------:R-:W-:Y:S01]  /*28e0*/  LEA R87, R83, R75, 0xe ;  /* 0x0000004b53577211 */ /* 0x000fe200078e70ff */
[----:B------:R-:W-:Y:S01]  /*28f0*/  FMUL R56, R56, UR6 ;  /* 0x0000000638387c20 */ /* 0x000fe20008400000 */
[----:B-1----:R-:W-:Y:S01]  /*2900*/  F2FP.BF16.F32.PACK_AB R4, R45, R44 ;  /* 0x0000002c2d04723e */ /* 0x002fe200000010ff */
[----:B------:R-:W-:Y:S01]  /*2910*/  FMUL R59, R59, UR6 ;  /* 0x000000063b3b7c20 */ /* 0x000fe20008400000 */
[----:B------:R-:W-:Y:S01]  /*2920*/  FMUL R58, R58, UR6 ;  /* 0x000000063a3a7c20 */ /* 0x000fe20008400000 */
[----:B------:R1:W-:Y:S01]  /*2930*/  STS.128 [R86], R36 ;  /* 0x0000002456007388 */ /* 0x0003e20000000c00 */
[----:B------:R-:W-:Y:S01]  /*2940*/  MUFU.EX2 R93, R84 ;  /* 0x00000054005d7308 */ /* 0x000fe20000000800 */
[----:B------:R-:W-:Y:S01]  /*2950*/  FMUL R61, R61, UR6 ;  /* 0x000000063d3d7c20 */ /* 0x000fe20008400000 */
[----:B------:R-:W-:Y:S01]  /*2960*/  FMUL R63, R63, UR6 ;  /* 0x000000063f3f7c20 */ /* 0x000fe20008400000 */
[----:B------:R-:W-:Y:S01]  /*2970*/  FMUL R62, R62, UR6 ;  /* 0x000000063e3e7c20 */ /* 0x000fe20008400000 */
[----:B--2---:R-:W-:Y:S01]  /*2980*/  F2FP.BF16.F32.PACK_AB R5, R47, R46 ;  /* 0x0000002e2f05723e */ /* 0x004fe200000010ff */
[----:B------:R-:W-:Y:S01]  /*2990*/  FMUL R65, R65, UR6 ;  /* 0x0000000641417c20 */ /* 0x000fe20008400000 */
[----:B------:R-:W-:Y:S01]  /*29a0*/  FMUL R67, R67, UR6 ;  /* 0x0000000643437c20 */ /* 0x000fe20008400000 */
[----:B------:R-:W-:Y:S01]  /*29b0*/  FMUL R66, R66, UR6 ;  /* 0x0000000642427c20 */ /* 0x000fe20008400000 */
[----:B------:R2:W-:Y:S01]  /*29c0*/  MUFU.EX2 R96, R85 ;  /* 0x0000005500607308 */ /* 0x0005e20000000800 */
[----:B------:R4:W-:Y:S01]  /*29d0*/  STS.128 [R87], R4 ;  /* 0x0000000457007388 */ /* 0x0009e20000000c00 */
[----:B------:R-:W-:Y:S01]  /*29e0*/  FMUL R64, R64, UR6 ;  /* 0x0000000640407c20 */ /* 0x000fe20008400000 */
[----:B------:R-:W-:Y:S01]  /*29f0*/  FMUL R60, R60, UR6 ;  /* 0x000000063c3c7c20 */ /* 0x000fe20008400000 */
[----:B------:R-:W-:Y:S01]  /*2a00*/  FMUL R9, R9, UR6 ;  /* 0x0000000609097c20 */ /* 0x000fe20008400000 */
[----:B------:R-:W-:Y:S01]  /*2a10*/  FMUL R8, R8, UR6 ;  /* 0x0000000608087c20 */ /* 0x000fe20008400000 */
[----:B------:R-:W-:Y:S01]  /*2a20*/  LEA R92, R83, R77, 0xe ;  /* 0x0000004d535c7211 */ /* 0x000fe200078e70ff */
[----:B------:R-:W-:Y:S01]  /*2a30*/  FMUL R11, R11, UR6 ;  /* 0x000000060b0b7c20 */ /* 0x000fe20008400000 */
[----:B------:R-:W-:Y:S01]  /*2a40*/  FMUL R10, R10, UR6 ;  /* 0x000000060a0a7c20 */ /* 0x000fe20008400000 */
[----:B------:R-:W-:Y:S01]  /*2a50*/  FMUL R19, R19, UR6 ;  /* 0x0000000613137c20 */ /* 0x000fe20008400000 */
[----:B------:R-:W-:Y:S01]  /*2a60*/  FMUL R18, R18, UR6 ;  /* 0x0000000612127c20 */ /* 0x000fe20008400000 */
[----:B------:R-:W-:Y:S01]  /*2a70*/  FMUL R23, R23, UR6 ;  /* 0x0000000617177c20 */ /* 0x000fe20008400000 */
[----:B------:R-:W-:Y:S01]  /*2a80*/  FMUL2 R88, R10.F32x2.HI_LO, -1.4426950216293334961 ;  /* 0xbfb8aa3b0a58784a */ /* 0x000fe20001000000 */
[----:B------:R-:W-:Y:S01]  /*2a90*/  ULEA.HI UR4, UR5, UR5, URZ, 0x1 ;  /* 0x0000000505047291 */ /* 0x000fe2000f8f08ff */
[----:B------:R-:W-:Y:S01]  /*2aa0*/  FMUL R22, R22, UR6 ;  /* 0x0000000616167c20 */ /* 0x000fe20008400000 */
[----:B---3--:R-:W-:Y:S01]  /*2ab0*/  FADD R90, R90, 1 ;  /* 0x3f8000005a5a7421 */ /* 0x008fe20000000000 */
[----:B------:R-:W3:Y:S01]  /*2ac0*/  MUFU.EX2 R98, R89 ;  /* 0x0000005900627308 */ /* 0x000ee20000000800 */
[----:B--2---:R-:W-:Y:S01]  /*2ad0*/  FMUL2 R84, R8.F32x2.HI_LO, -1.4426950216293334961 ;  /* 0xbfb8aa3b0854784a */ /* 0x004fe20001000000 */
[----:B------:R-:W-:Y:S01]  /*2ae0*/  ULOP3.LUT UR4, UR4, 0xfffffffe, URZ, 0xc0, !UPT ;  /* 0xfffffffe04047892 */ /* 0x000fe2000f8ec0ff */
[----:B------:R-:W-:Y:S01]  /*2af0*/  FMUL R21, R21, UR6 ;  /* 0x0000000615157c20 */ /* 0x000fe20008400000 */
[----:B------:R-:W-:Y:S01]  /*2b00*/  FMUL R20, R20, UR6 ;  /* 0x0000000614147c20 */ /* 0x000fe20008400000 */
[----:B------:R-:W-:Y:S01]  /*2b10*/  FMUL R33, R33, UR6 ;  /* 0x0000000621217c20 */ /* 0x000fe20008400000 */
[----:B-1----:R-:W-:Y:S01]  /*2b20*/  LEA R86, R83, R76, 0xe ;  /* 0x0000004c53567211 */ /* 0x002fe200078e70ff */
[----:B------:R-:W-:Y:S01]  /*2b30*/  FMUL R32, R32, UR6 ;  /* 0x0000000620207c20 */ /* 0x000fe20008400000 */
[----:B------:R-:W-:Y:S01]  /*2b40*/  F2FP.BF16.F32.PACK_AB R39, R67, R66 ;  /* 0x000000424327723e */ /* 0x000fe200000010ff */
[----:B------:R-:W-:Y:S01]  /*2b50*/  MUFU.EX2 R84, R84 ;  /* 0x0000005400547308 */ /* 0x000fe20000000800 */
[----:B------:R-:W-:Y:S01]  /*2b60*/  F2FP.BF16.F32.PACK_AB R38, R65, R64 ;  /* 0x000000404126723e */ /* 0x000fe200000010ff */
[----:B------:R-:W-:Y:S01]  /*2b70*/  FMUL R29, R29, UR6 ;  /* 0x000000061d1d7c20 */ /* 0x000fe20008400000 */
[----:B------:R-:W-:Y:S01]  /*2b80*/  F2FP.BF16.F32.PACK_AB R37, R63, R62 ;  /* 0x0000003e3f25723e */ /* 0x000fe200000010ff */
[----:B------:R-:W-:Y:S01]  /*2b90*/  FMUL R28, R28, UR6 ;  /* 0x000000061c1c7c20 */ /* 0x000fe20008400000 */
[----:B------:R-:W-:Y:S01]  /*2ba0*/  F2FP.BF16.F32.PACK_AB R36, R61, R60 ;  /* 0x0000003c3d24723e */ /* 0x000fe200000010ff */
[----:B------:R-:W-:Y:S01]  /*2bb0*/  FMUL R31, R31, UR6 ;  /* 0x000000061f1f7c20 */ /* 0x000fe20008400000 */
[----:B----4-:R-:W-:Y:S01]  /*2bc0*/  F2FP.BF16.F32.PACK_AB R7, R59, R58 ;  /* 0x0000003a3b07723e */ /* 0x010fe200000010ff */
[----:B------:R-:W1:Y:S01]  /*2bd0*/  MUFU.EX2 R85, R85 ;  /* 0x0000005500557308 */ /* 0x000e620000000800 */
[----:B------:R-:W-:Y:S01]  /*2be0*/  F2FP.BF16.F32.PACK_AB R6, R57, R56 ;  /* 0x000000383906723e */ /* 0x000fe200000010ff */
[----:B---3--:R-:W-:Y:S01]  /*2bf0*/  FADD R98, R98, 1 ;  /* 0x3f80000062627421 */ /* 0x008fe20000000000 */
[----:B------:R-:W-:Y:S01]  /*2c00*/  F2FP.BF16.F32.PACK_AB R5, R55, R54 ;  /* 0x000000363705723e */ /* 0x000fe200000010ff */
[----:B------:R-:W-:Y:S01]  /*2c10*/  FMUL R30, R30, UR6 ;  /* 0x000000061e1e7c20 */ /* 0x000fe20008400000 */
[----:B------:R-:W-:Y:S01]  /*2c20*/  F2FP.BF16.F32.PACK_AB R4, R53, R52 ;  /* 0x000000343504723e */ /* 0x000fe200000010ff */
[----:B------:R-:W-:Y:S01]  /*2c30*/  FMUL R35, R35, UR6 ;  /* 0x0000000623237c20 */ /* 0x000fe20008400000 */
[----:B------:R-:W-:Y:S01]  /*2c40*/  FMUL R34, R34, UR6 ;  /* 0x0000000622227c20 */ /* 0x000fe20008400000 */
[----:B------:R-:W-:Y:S01]  /*2c50*/  MUFU.EX2 R88, R88 ;  /* 0x0000005800587308 */ /* 0x000fe20000000800 */
[----:B------:R-:W-:Y:S01]  /*2c60*/  LEA R83, R83, R82, 0xe ;  /* 0x0000005253537211 */ /* 0x000fe200078e70ff */
[----:B------:R2:W-:Y:S01]  /*2c70*/  STS.128 [R86], R4 ;  /* 0x0000000456007388 */ /* 0x0005e20000000c00 */
[----:B------:R-:W-:-:S03]  /*2c80*/  UIADD3 UR4, UPT, UPT, UR5, -UR4, URZ ;  /* 0x8000000405047290 */ /* 0x000fc6000fffe0ff */
[----:B------:R3:W-:Y:S01]  /*2c90*/  STS.128 [R92], R36 ;  /* 0x000000245c007388 */ /* 0x0007e20000000c00 */
[----:B-1----:R-:W-:Y:S01]  /*2ca0*/  FADD R85, R85, 1 ;  /* 0x3f80000055557421 */ /* 0x002fe20000000000 */
[----:B--2---:R-:W-:Y:S01]  /*2cb0*/  FMUL R5, R13, UR6 ;  /* 0x000000060d057c20 */ /* 0x004fe20008400000 */
[----:B------:R-:W-:Y:S01]  /*2cc0*/  FMUL R4, R12, UR6 ;  /* 0x000000060c047c20 */ /* 0x000fe20008400000 */
[----:B------:R-:W-:Y:S01]  /*2cd0*/  FMUL R13, R17, UR6 ;  /* 0x00000006110d7c20 */ /* 0x000fe20008400000 */
[----:B------:R-:W-:Y:S01]  /*2ce0*/  FMUL R12, R16, UR6 ;  /* 0x00000006100c7c20 */ /* 0x000fe20008400000 */
[----:B------:R-:W-:Y:S01]  /*2cf0*/  FMUL R7, R15, UR6 ;  /* 0x000000060f077c20 */ /* 0x000fe20008400000 */
[----:B------:R-:W-:Y:S01]  /*2d00*/  FMUL2 R86, R4.F32x2.HI_LO, -1.4426950216293334961 ;  /* 0xbfb8aa3b0456784a */ /* 0x000fe20001000000 */
[----:B------:R-:W-:Y:S01]  /*2d10*/  MUFU.RCP R15, R90 ;  /* 0x0000005a000f7308 */ /* 0x000fe20000001000 */
[----:B------:R-:W-:Y:S01]  /*2d20*/  FMUL R6, R14, UR6 ;  /* 0x000000060e067c20 */ /* 0x000fe20008400000 */
[----:B---3--:R-:W-:-:S02]  /*2d30*/  FMUL2 R36, R12.F32x2.HI_LO, -1.4426950216293334961 ;  /* 0xbfb8aa3b0c24784a */ /* 0x008fc40001000000 */
[----:B------:R-:W-:Y:S01]  /*2d40*/  FADD R14, R91, 1 ;  /* 0x3f8000005b0e7421 */ /* 0x000fe20000000000 */
[----:B------:R-:W-:-:S03]  /*2d50*/  FMUL2 R38, R6.F32x2.HI_LO, -1.4426950216293334961 ;  /* 0xbfb8aa3b0626784a */ /* 0x000fc60001000000 */
[----:B------:R1:W-:Y:S08]  /*2d60*/  MUFU.EX2 R97, R86 ;  /* 0x0000005600617308 */ /* 0x0003f00000000800 */
[----:B------:R2:W-:Y:S08]  /*2d70*/  MUFU.EX2 R92, R87 ;  /* 0x00000057005c7308 */ /* 0x0005f00000000800 */
[----:B------:R3:W-:Y:S01]  /*2d80*/  MUFU.EX2 R89, R36 ;  /* 0x0000002400597308 */ /* 0x0007e20000000800 */
[----:B-1----:R-:W-:-:S07]  /*2d90*/  FADD R86, R96, 1 ;  /* 0x3f80000060567421 */ /* 0x002fce0000000000 */
[----:B------:R-:W-:Y:S01]  /*2da0*/  MUFU.RCP R17, R86 ;  /* 0x0000005600117308 */ /* 0x000fe20000001000 */
[----:B--2---:R-:W-:-:S07]  /*2db0*/  FADD R87, R93, 1 ;  /* 0x3f8000005d577421 */ /* 0x004fce0000000000 */
[----:B------:R-:W1:Y:S01]  /*2dc0*/  MUFU.RCP R16, R87 ;  /* 0x0000005700107308 */ /* 0x000e620000001000 */
[----:B---3--:R-:W-:-:S07]  /*2dd0*/  FADD R36, R84, 1 ;  /* 0x3f80000054247421 */ /* 0x008fce0000000000 */
[----:B------:R-:W-:Y:S08]  /*2de0*/  MUFU.EX2 R95, R38 ;  /* 0x00000026005f7308 */ /* 0x000ff00000000800 */
[----:B------:R2:W-:Y:S01]  /*2df0*/  MUFU.EX2 R94, R39 ;  /* 0x00000027005e7308 */ /* 0x0005e20000000800 */
[----:B-1----:R-:W-:-:S04]  /*2e00*/  FMUL2 R16, R16.F32x2.HI_LO, R72.F32x2.HI_LO ;  /* 0x000000481010724a */ /* 0x002fc80000000000 */
[----:B------:R-:W-:Y:S02]  /*2e10*/  FMUL2 R16, R16.F32x2.HI_LO, R70.F32x2.HI_LO ;  /* 0x000000461010724a */ /* 0x000fe40000000000 */
[----:B------:R-:W-:Y:S01]  /*2e20*/  FADD R70, R88, 1 ;  /* 0x3f80000058467421 */ /* 0x000fe20000000000 */
[----:B------:R-:W-:Y:S08]  /*2e30*/  MUFU.EX2 R93, R37 ;  /* 0x00000025005d7308 */ /* 0x000ff00000000800 */
[----:B------:R-:W-:Y:S01]  /*2e40*/  MUFU.RCP R36, R36 ;  /* 0x0000002400247308 */ /* 0x000fe20000001000 */
[----:B--2---:R-:W-:-:S07]  /*2e50*/  FMUL2 R38, R18.F32x2.HI_LO, -1.4426950216293334961 ;  /* 0xbfb8aa3b1226784a */ /* 0x004fce0001000000 */
[----:B------:R-:W1:Y:S08]  /*2e60*/  MUFU.RCP R37, R85 ;  /* 0x0000005500257308 */ /* 0x000e700000001000 */
[----:B------:R-:W2:Y:S08]  /*2e70*/  MUFU.EX2 R91, R38 ;  /* 0x00000026005b7308 */ /* 0x000eb00000000800 */
[----:B------:R-:W3:Y:S01]  /*2e80*/  MUFU.EX2 R96, R39 ;  /* 0x0000002700607308 */ /* 0x000ee20000000800 */
[----:B-1----:R-:W-:-:S02]  /*2e90*/  FMUL2 R36, R36.F32x2.HI_LO, R8.F32x2.HI_LO ;  /* 0x000000082424724a */ /* 0x002fc40000000000 */
[----:B------:R-:W-:Y:S02]  /*2ea0*/  FMUL2 R84, R22.F32x2.HI_LO, -1.4426950216293334961 ;  /* 0xbfb8aa3b1654784a */ /* 0x000fe40001000000 */
[----:B------:R-:W-:Y:S02]  /*2eb0*/  FMUL2 R36, R36.F32x2.HI_LO, R40.F32x2.HI_LO ;  /* 0x000000282424724a */ /* 0x000fe40000000000 */
[----:B------:R-:W-:Y:S01]  /*2ec0*/  FADD R40, R97, 1 ;  /* 0x3f80000061287421 */ /* 0x000fe20000000000 */
[----:B------:R-:W-:Y:S01]  /*2ed0*/  MUFU.RCP R38, R70 ;  /* 0x0000004600267308 */ /* 0x000fe20000001000 */
[----:B------:R-:W-:Y:S01]  /*2ee0*/  FADD R97, R95, 1 ;  /* 0x3f8000005f617421 */ /* 0x000fe20000000000 */
[----:B--2---:R-:W-:-:S06]  /*2ef0*/  FADD R91, R91, 1 ;  /* 0x3f8000005b5b7421 */ /* 0x004fcc0000000000 */
[----:B------:R-:W1:Y:S01]  /*2f00*/  MUFU.RCP R39, R98 ;  /* 0x0000006200277308 */ /* 0x000e620000001000 */
[----:B---3--:R-:W-:-:S07]  /*2f10*/  FADD R96, R96, 1 ;  /* 0x3f80000060607421 */ /* 0x008fce0000000000 */
[----:B------:R-:W2:Y:S08]  /*2f20*/  MUFU.RCP R14, R14 ;  /* 0x0000000e000e7308 */ /* 0x000eb00000001000 */
[----:B------:R3:W-:Y:S01]  /*2f30*/  MUFU.EX2 R88, R84 ;  /* 0x0000005400587308 */ /* 0x0007e20000000800 */
[----:B-1----:R-:W-:Y:S01]  /*2f40*/  FMUL2 R38, R38.F32x2.HI_LO, R10.F32x2.HI_LO ;  /* 0x0000000a2626724a */ /* 0x002fe20000000000 */
[----:B------:R-:W-:-:S02]  /*2f50*/  F2FP.BF16.F32.PACK_AB R11, R11, R10 ;  /* 0x0000000a0b0b723e */ /* 0x000fc400000010ff */
[----:B------:R-:W-:Y:S01]  /*2f60*/  F2FP.BF16.F32.PACK_AB R10, R9, R8 ;  /* 0x00000008090a723e */ /* 0x000fe200000010ff */
[----:B------:R-:W-:Y:S02]  /*2f70*/  FMUL2 R38, R38.F32x2.HI_LO, R42.F32x2.HI_LO ;  /* 0x0000002a2626724a */ /* 0x000fe40000000000 */
[----:B------:R-:W-:Y:S01]  /*2f80*/  FMUL R43, R25, UR6 ;  /* 0x00000006192b7c20 */ /* 0x000fe20008400000 */
[----:B------:R-:W-:Y:S01]  /*2f90*/  FMUL R42, R24, UR6 ;  /* 0x00000006182a7c20 */ /* 0x000fe20008400000 */
[----:B--2---:R-:W-:Y:S01]  /*2fa0*/  FMUL2 R14, R14.F32x2.HI_LO, R2.F32x2.HI_LO ;  /* 0x000000020e0e724a */ /* 0x004fe20000000000 */
[----:B------:R-:W-:Y:S01]  /*2fb0*/  MUFU.RCP R24, R97 ;  /* 0x0000006100187308 */ /* 0x000fe20000001000 */
[----:B------:R-:W-:Y:S02]  /*2fc0*/  FMUL2 R8, R34.F32x2.HI_LO, -1.4426950216293334961 ;  /* 0xbfb8aa3b2208784a */ /* 0x000fe40001000000 */
[----:B------:R-:W-:Y:S02]  /*2fd0*/  FMUL2 R14, R14.F32x2.HI_LO, R68.F32x2.HI_LO ;  /* 0x000000440e0e724a */ /* 0x000fe40000000000 */
[----:B------:R-:W-:-:S02]  /*2fe0*/  FMUL2 R68, R20.F32x2.HI_LO, -1.4426950216293334961 ;  /* 0xbfb8aa3b1444784a */ /* 0x000fc40001000000 */
[----:B---3--:R-:W-:Y:S01]  /*2ff0*/  FADD R84, R94, 1 ;  /* 0x3f8000005e547421 */ /* 0x008fe20000000000 */
[----:B------:R-:W-:Y:S01]  /*3000*/  MUFU.RCP R40, R40 ;  /* 0x0000002800287308 */ /* 0x000fe20000001000 */
[----:B------:R-:W-:-:S07]  /*3010*/  FMUL2 R70, R42.F32x2.HI_LO, -1.4426950216293334961 ;  /* 0xbfb8aa3b2a46784a */ /* 0x000fce0001000000 */
[----:B------:R-:W1:Y:S08]  /*3020*/  MUFU.RCP R25, R84 ;  /* 0x0000005400197308 */ /* 0x000e700000001000 */
[----:B------:R2:W-:Y:S08]  /*3030*/  MUFU.EX2 R86, R68 ;  /* 0x0000004400567308 */ /* 0x0005f00000000800 */
[----:B------:R3:W-:Y:S01]  /*3040*/  MUFU.EX2 R87, R69 ;  /* 0x0000004500577308 */ /* 0x0007e20000000800 */
[----:B-1----:R-:W-:-:S02]  /*3050*/  FMUL2 R24, R24.F32x2.HI_LO, R6.F32x2.HI_LO ;  /* 0x000000061818724a */ /* 0x002fc40000000000 */
[----:B------:R-:W-:Y:S02]  /*3060*/  FADD R84, R93, 1 ;  /* 0x3f8000005d547421 */ /* 0x000fe40000000000 */
[----:B------:R-:W-:-:S03]  /*3070*/  FMUL2 R46, R24.F32x2.HI_LO, R46.F32x2.HI_LO ;  /* 0x0000002e182e724a */ /* 0x000fc60000000000 */
[----:B------:R-:W-:Y:S01]  /*3080*/  MUFU.RCP R24, R91 ;  /* 0x0000005b00187308 */ /* 0x000fe20000001000 */
[----:B--2---:R-:W-:-:S07]  /*3090*/  FADD R68, R92, 1 ;  /* 0x3f8000005c447421 */ /* 0x004fce0000000000 */
[----:B------:R-:W1:Y:S01]  /*30a0*/  MUFU.RCP R25, R96 ;  /* 0x0000006000197308 */ /* 0x000e620000001000 */
[----:B---3--:R-:W-:-:S07]  /*30b0*/  FMUL R69, R27, UR6 ;  /* 0x000000061b457c20 */ /* 0x008fce0008400000 */
[----:B------:R2:W3:Y:S08]  /*30c0*/  MUFU.RCP R41, R68 ;  /* 0x0000004400297308 */ /* 0x0004f00000001000 */
[----:B------:R4:W-:Y:S01]  /*30d0*/  MUFU.RCP R27, R84 ;  /* 0x00000054001b7308 */ /* 0x0009e20000001000 */
[----:B-1----:R-:W-:-:S04]  /*30e0*/  FMUL2 R24, R24.F32x2.HI_LO, R18.F32x2.HI_LO ;  /* 0x000000121818724a */ /* 0x002fc80000000000 */
[----:B------:R-:W-:Y:S02]  /*30f0*/  FMUL2 R50, R24.F32x2.HI_LO, R50.F32x2.HI_LO ;  /* 0x000000321832724a */ /* 0x000fe40000000000 */
[----:B------:R-:W-:Y:S01]  /*3100*/  FMUL2 R24, R32.F32x2.HI_LO, -1.4426950216293334961 ;  /* 0xbfb8aa3b2018784a */ /* 0x000fe20001000000 */
[----:B------:R-:W1:Y:S01]  /*3110*/  MUFU.EX2 R92, R70 ;  /* 0x00000046005c7308 */ /* 0x000e620000000800 */
[----:B--2---:R-:W-:Y:S01]  /*3120*/  FMUL R68, R26, UR6 ;  /* 0x000000061a447c20 */ /* 0x004fe20008400000 */
[----:B------:R-:W-:Y:S01]  /*3130*/  FADD R26, R89, 1 ;  /* 0x3f800000591a7421 */ /* 0x000fe20000000000 */
[----:B---3--:R-:W-:-:S04]  /*3140*/  FMUL2 R40, R40.F32x2.HI_LO, R4.F32x2.HI_LO ;  /* 0x000000042828724a */ /* 0x008fc80000000000 */
[----:B------:R-:W-:Y:S01]  /*3150*/  FMUL2 R40, R40.F32x2.HI_LO, R44.F32x2.HI_LO ;  /* 0x0000002c2828724a */ /* 0x000fe20000000000 */
[----:B------:R-:W2:Y:S01]  /*3160*/  MUFU.RCP R26, R26 ;  /* 0x0000001a001a7308 */ /* 0x000ea20000001000 */
[----:B------:R-:W-:Y:S02]  /*3170*/  FMUL2 R44, R68.F32x2.HI_LO, -1.4426950216293334961 ;  /* 0xbfb8aa3b442c784a */ /* 0x000fe40001000000 */
[----:B----4-:R-:W-:Y:S01]  /*3180*/  FADD R84, R86, 1 ;  /* 0x3f80000056547421 */ /* 0x010fe20000000000 */
[----:B------:R-:W-:Y:S02]  /*3190*/  F2FP.BF16.F32.PACK_AB R40, R41, R40 ;  /* 0x000000282928723e */ /* 0x000fe400000010ff */
[----:B------:R-:W-:Y:S02]  /*31a0*/  F2FP.BF16.F32.PACK_AB R41, R47, R46 ;  /* 0x0000002e2f29723e */ /* 0x000fe400000010ff */
[----:B------:R3:W4:Y:S01]  /*31b0*/  MUFU.EX2 R94, R71 ;  /* 0x00000047005e7308 */ /* 0x0007220000000800 */
[----:B-1----:R-:W-:-:S07]  /*31c0*/  FADD R86, R92, 1 ;  /* 0x3f8000005c567421 */ /* 0x002fce0000000000 */
[----:B------:R1:W-:Y:S01]  /*31d0*/  MUFU.EX2 R90, R85 ;  /* 0x00000055005a7308 */ /* 0x0003e20000000800 */
[----:B--2---:R-:W-:-:S07]  /*31e0*/  FMUL2 R26, R26.F32x2.HI_LO, R12.F32x2.HI_LO ;  /* 0x0000000c1a1a724a */ /* 0x004fce0000000000 */
[----:B------:R2:W-:Y:S01]  /*31f0*/  MUFU.EX2 R96, R25 ;  /* 0x0000001900607308 */ /* 0x0005e20000000800 */
[----:B---3--:R-:W-:-:S07]  /*3200*/  FMUL2 R70, R28.F32x2.HI_LO, -1.4426950216293334961 ;  /* 0xbfb8aa3b1c46784a */ /* 0x008fce0001000000 */
[----:B------:R-:W3:Y:S01]  /*3210*/  MUFU.EX2 R24, R24 ;  /* 0x0000001800187308 */ /* 0x000ee20000000800 */
[----:B-1----:R-:W-:Y:S01]  /*3220*/  FADD R85, R87, 1 ;  /* 0x3f80000057557421 */ /* 0x002fe20000000000 */
[----:B----4-:R-:W-:-:S06]  /*3230*/  FADD R87, R94, 1 ;  /* 0x3f8000005e577421 */ /* 0x010fcc0000000000 */
[----:B------:R-:W-:Y:S01]  /*3240*/  MUFU.EX2 R95, R44 ;  /* 0x0000002c005f7308 */ /* 0x000fe20000000800 */
[----:B--2---:R-:W-:Y:S02]  /*3250*/  F2FP.BF16.F32.PACK_AB R25, R7, R6 ;  /* 0x000000060719723e */ /* 0x004fe400000010ff */
[----:B------:R-:W-:Y:S02]  /*3260*/  F2FP.BF16.F32.PACK_AB R6, R43, R42 ;  /* 0x0000002a2b06723e */ /* 0x000fe400000010ff */
[----:B------:R-:W-:-:S03]  /*3270*/  F2FP.BF16.F32.PACK_AB R7, R69, R68 ;  /* 0x000000444507723e */ /* 0x000fc600000010ff */
[----:B------:R1:W2:Y:S01]  /*3280*/  MUFU.EX2 R97, R45 ;  /* 0x0000002d00617308 */ /* 0x0002a20000000800 */
[----:B---3--:R-:W-:Y:S01]  /*3290*/  FADD R92, R24, 1 ;  /* 0x3f800000185c7421 */ /* 0x008fe20000000000 */
[----:B------:R-:W-:Y:S02]  /*32a0*/  F2FP.BF16.F32.PACK_AB R24, R5, R4 ;  /* 0x000000040518723e */ /* 0x000fe400000010ff */
[----:B------:R-:W-:Y:S02]  /*32b0*/  IADD3 R4, PT, PT, R83, 0x40, RZ ;  /* 0x0000004053047810 */ /* 0x000fe40007ffe0ff */
[----:B------:R-:W-:Y:S02]  /*32c0*/  F2FP.BF16.F32.PACK_AB R5, R23, R22 ;  /* 0x000000161705723e */ /* 0x000fe400000010ff */
[----:B------:R3:W4:Y:S08]  /*32d0*/  MUFU.EX2 R93, R70 ;  /* 0x00000046005d7308 */ /* 0x0007300000000800 */
[----:B------:R-:W-:Y:S01]  /*32e0*/  MUFU.RCP R86, R86 ;  /* 0x0000005600567308 */ /* 0x000fe20000001000 */
[----:B-1----:R-:W-:-:S02]  /*32f0*/  FMUL2 R44, R26.F32x2.HI_LO, R48.F32x2.HI_LO ;  /* 0x000000301a2c724a */ /* 0x002fc40000000000 */
[----:B------:R-:W-:Y:S02]  /*3300*/  FMUL2 R26, R30.F32x2.HI_LO, -1.4426950216293334961 ;  /* 0xbfb8aa3b1e1a784a */ /* 0x000fe40001000000 */
[----:B--2---:R-:W-:-:S03]  /*3310*/  FADD R89, R97, 1 ;  /* 0x3f80000061597421 */ /* 0x004fc60000000000 */
[----:B------:R1:W2:Y:S01]  /*3320*/  MUFU.EX2 R49, R71 ;  /* 0x0000004700317308 */ /* 0x0002a20000000800 */
[----:B---3--:R-:W-:Y:S01]  /*3330*/  FADD R70, R88, 1 ;  /* 0x3f80000058467421 */ /* 0x008fe20000000000 */
[----:B----4-:R-:W-:Y:S01]  /*3340*/  FADD R48, R93, 1 ;  /* 0x3f8000005d307421 */ /* 0x010fe20000000000 */
[----:B------:R-:W-:-:S05]  /*3350*/  FADD R88, R95, 1 ;  /* 0x3f8000005f587421 */ /* 0x000fca0000000000 */
[----:B------:R-:W3:Y:S08]  /*3360*/  MUFU.RCP R87, R87 ;  /* 0x0000005700577308 */ /* 0x000ef00000001000 */
[----:B------:R4:W-:Y:S01]  /*3370*/  MUFU.EX2 R98, R9 ;  /* 0x0000000900627308 */ /* 0x0009e20000000800 */
[----:B-1----:R-:W-:Y:S01]  /*3380*/  FADD R71, R90, 1 ;  /* 0x3f8000005a477421 */ /* 0x002fe20000000000 */
[----:B--2---:R-:W-:-:S06]  /*3390*/  FADD R49, R49, 1 ;  /* 0x3f80000031317421 */ /* 0x004fcc0000000000 */
[----:B------:R-:W1:Y:S01]  /*33a0*/  MUFU.EX2 R26, R26 ;  /* 0x0000001a001a7308 */ /* 0x000e620000000800 */
[----:B---3--:R-:W-:Y:S01]  /*33b0*/  FMUL2 R86, R86.F32x2.HI_LO, R42.F32x2.HI_LO ;  /* 0x0000002a5656724a */ /* 0x008fe20000000000 */
[----:B------:R-:W-:Y:S02]  /*33c0*/  SHF.R.U32.HI R43, RZ, 0x3, R4 ;  /* 0x00000003ff2b7819 */ /* 0x000fe40000011604 */
[----:B------:R-:W-:Y:S01]  /*33d0*/  F2FP.BF16.F32.PACK_AB R42, R45, R44 ;  /* 0x0000002c2d2a723e */ /* 0x000fe200000010ff */
[----:B------:R-:W-:Y:S01]  /*33e0*/  FMUL2 R86, R86.F32x2.HI_LO, R56.F32x2.HI_LO ;  /* 0x000000385656724a */ /* 0x000fe20000000000 */
[----:B------:R-:W-:Y:S02]  /*33f0*/  LOP3.LUT R43, R4, 0x70, R43, 0x78, !PT ;  /* 0x00000070042b7812 */ /* 0x000fe400078e782b */
[----:B------:R-:W2:Y:S01]  /*3400*/  MUFU.EX2 R91, R27 ;  /* 0x0000001b005b7308 */ /* 0x000ea20000000800 */
[----:B----4-:R-:W-:Y:S01]  /*3410*/  F2FP.BF16.F32.PACK_AB R9, R73, R72 ;  /* 0x000000484909723e */ /* 0x010fe200000010ff */
[----:B------:R-:W-:Y:S01]  /*3420*/  FADD R73, R96, 1 ;  /* 0x3f80000060497421 */ /* 0x000fe20000000000 */
[----:B------:R-:W-:-:S05]  /*3430*/  F2FP.BF16.F32.PACK_AB R4, R21, R20 ;  /* 0x000000141504723e */ /* 0x000fca00000010ff */
[----:B------:R-:W-:Y:S01]  /*3440*/  MUFU.RCP R84, R84 ;  /* 0x0000005400547308 */ /* 0x000fe20000001000 */
[----:B-1----:R-:W-:Y:S01]  /*3450*/  FADD R90, R26, 1 ;  /* 0x3f8000001a5a7421 */ /* 0x002fe20000000000 */
[----:B------:R-:W-:-:S06]  /*3460*/  F2FP.BF16.F32.PACK_AB R26, R13, R12 ;  /* 0x0000000c0d1a723e */ /* 0x000fcc00000010ff */
[----:B------:R-:W1:Y:S01]  /*3470*/  MUFU.RCP R85, R85 ;  /* 0x0000005500557308 */ /* 0x000e620000001000 */
[----:B--2---:R-:W-:-:S07]  /*3480*/  FADD R91, R91, 1 ;  /* 0x3f8000005b5b7421 */ /* 0x004fce0000000000 */
[----:B------:R2:W3:Y:S08]  /*3490*/  MUFU.EX2 R27, R8 ;  /* 0x00000008001b7308 */ /* 0x0004f00000000800 */
[----:B------:R-:W-:Y:S01]  /*34a0*/  MUFU.RCP R70, R70 ;  /* 0x0000004600467308 */ /* 0x000fe20000001000 */
[----:B-1----:R-:W-:Y:S01]  /*34b0*/  FMUL2 R12, R84.F32x2.HI_LO, R20.F32x2.HI_LO ;  /* 0x00000014540c724a */ /* 0x002fe20000000000 */
[----:B------:R-:W-:-:S02]  /*34c0*/  IADD3 R20, PT, PT, R83, 0x50, RZ ;  /* 0x0000005053147810 */ /* 0x000fc40007ffe0ff */
[----:B------:R-:W-:Y:S01]  /*34d0*/  F2FP.BF16.F32.PACK_AB R21, R31, R30 ;  /* 0x0000001e1f15723e */ /* 0x000fe200000010ff */
[----:B------:R-:W-:-:S03]  /*34e0*/  FMUL2 R12, R12.F32x2.HI_LO, R52.F32x2.HI_LO ;  /* 0x000000340c0c724a */ /* 0x000fc60000000000 */
[----:B------:R-:W1:Y:S01]  /*34f0*/  MUFU.RCP R71, R71 ;  /* 0x0000004700477308 */ /* 0x000e620000001000 */
[----:B--2---:R-:W-:Y:S01]  /*3500*/  F2FP.BF16.F32.PACK_AB R8, R3, R2 ;  /* 0x000000020308723e */ /* 0x004fe200000010ff */
[----:B---3--:R-:W-:Y:S01]  /*3510*/  FADD R2, R27, 1 ;  /* 0x3f8000001b027421 */ /* 0x008fe20000000000 */
[----:B------:R-:W-:Y:S01]  /*3520*/  F2FP.BF16.F32.PACK_AB R27, R19, R18 ;  /* 0x00000012131b723e */ /* 0x000fe200000010ff */
[----:B------:R-:W-:Y:S02]  /*3530*/  FADD R3, R98, 1 ;  /* 0x3f80000062037421 */ /* 0x000fe40000000000 */
[----:B------:R2:W-:Y:S02]  /*3540*/  STS.128 [R43], R8 ;  /* 0x000000082b007388 */ /* 0x0005e40000000c00 */
[----:B------:R-:W-:Y:S08]  /*3550*/  MUFU.RCP R72, R92 ;  /* 0x0000005c00487308 */ /* 0x000ff00000001000 */
[----:B------:R-:W3:Y:S01]  /*3560*/  MUFU.RCP R73, R73 ;  /* 0x0000004900497308 */ /* 0x000ee20000001000 */
[----:B-1----:R-:W-:Y:S01]  /*3570*/  FMUL2 R18, R70.F32x2.HI_LO, R22.F32x2.HI_LO ;  /* 0x000000164612724a */ /* 0x002fe20000000000 */
[----:B------:R-:W-:-:S02]  /*3580*/  F2FP.BF16.F32.PACK_AB R22, R33, R32 ;  /* 0x000000202116723e */ /* 0x000fc400000010ff */
[----:B------:R-:W-:Y:S01]  /*3590*/  F2FP.BF16.F32.PACK_AB R23, R35, R34 ;  /* 0x000000222317723e */ /* 0x000fe200000010ff */
[----:B------:R-:W-:-:S03]  /*35a0*/  FMUL2 R18, R18.F32x2.HI_LO, R54.F32x2.HI_LO ;  /* 0x000000361212724a */ /* 0x000fc60000000000 */
[----:B------:R-:W-:Y:S08]  /*35b0*/  MUFU.RCP R48, R48 ;  /* 0x0000003000307308 */ /* 0x000ff00000001000 */
[----:B------:R-:W1:Y:S01]  /*35c0*/  MUFU.RCP R49, R49 ;  /* 0x0000003100317308 */ /* 0x000e620000001000 */
[----:B---3--:R-:W-:Y:S01]  /*35d0*/  FMUL2 R72, R72.F32x2.HI_LO, R32.F32x2.HI_LO ;  /* 0x000000204848724a */ /* 0x008fe20000000000 */
[----:B------:R-:W-:-:S02]  /*35e0*/  SHF.R.U32.HI R33, RZ, 0x3, R20 ;  /* 0x00000003ff217819 */ /* 0x000fc40000011614 */
[----:B--2---:R-:W-:Y:S01]  /*35f0*/  IADD3 R8, PT, PT, R83, 0x60, RZ ;  /* 0x0000006053087810 */ /* 0x004fe20007ffe0ff */
[----:B------:R-:W-:Y:S01]  /*3600*/  FMUL2 R72, R72.F32x2.HI_LO, R64.F32x2.HI_LO ;  /* 0x000000404848724a */ /* 0x000fe20000000000 */
[----:B------:R-:W-:Y:S02]  /*3610*/  IADD3 R83, PT, PT, R83, 0x70, RZ ;  /* 0x0000007053537810 */ /* 0x000fe40007ffe0ff */
[----:B------:R-:W-:Y:S01]  /*3620*/  MUFU.RCP R2, R2 ;  /* 0x0000000200027308 */ /* 0x000fe20000001000 */
[----:B------:R-:W-:Y:S02]  /*3630*/  SHF.R.U32.HI R9, RZ, 0x3, R8 ;  /* 0x00000003ff097819 */ /* 0x000fe40000011608 */
[----:B------:R-:W-:Y:S02]  /*3640*/  SHF.R.U32.HI R10, RZ, 0x3, R83 ;  /* 0x00000003ff0a7819 */ /* 0x000fe40000011653 */
[----:B------:R-:W-:Y:S02]  /*3650*/  LOP3.LUT R33, R20, 0x70, R33, 0x78, !PT ;  /* 0x0000007014217812 */ /* 0x000fe400078e7821 */
[-C--:B------:R-:W-:Y:S01]  /*3660*/  F2FP.BF16.F32.PACK_AB R20, R29, R28.reuse ;  /* 0x0000001c1d14723e */ /* 0x080fe200000010ff */
[----:B------:R-:W2:Y:S01]  /*3670*/  MUFU.RCP R3, R3 ;  /* 0x0000000300037308 */ /* 0x000ea20000001000 */
[----:B-1----:R-:W-:Y:S01]  /*3680*/  FMUL2 R48, R48.F32x2.HI_LO, R28.F32x2.HI_LO ;  /* 0x0000001c3030724a */ /* 0x002fe20000000000 */
[----:B------:R-:W-:Y:S01]  /*3690*/  LOP3.LUT R29, R8, 0x70, R9, 0x78, !PT ;  /* 0x00000070081d7812 */ /* 0x000fe200078e7809 */
[----:B------:R1:W-:Y:S01]  /*36a0*/  STS.128 [R33], R24 ;  /* 0x0000001821007388 */ /* 0x0003e20000000c00 */
[----:B------:R-:W-:Y:S01]  /*36b0*/  LOP3.LUT R28, R83, 0x70, R10, 0x78, !PT ;  /* 0x00000070531c7812 */ /* 0x000fe200078e780a */
[----:B------:R-:W-:Y:S01]  /*36c0*/  FMUL2 R48, R48.F32x2.HI_LO, R60.F32x2.HI_LO ;  /* 0x0000003c3030724a */ /* 0x000fe20000000000 */
[----:B------:R-:W-:Y:S01]  /*36d0*/  F2FP.BF16.F32.PACK_AB R10, R73, R72 ;  /* 0x00000048490a723e */ /* 0x000fe200000010ff */
[----:B------:R3:W-:Y:S01]  /*36e0*/  STS.128 [R29], R4 ;  /* 0x000000041d007388 */ /* 0x0007e20000000c00 */
[----:B------:R-:W-:Y:S01]  /*36f0*/  MUFU.RCP R88, R88 ;  /* 0x0000005800587308 */ /* 0x000fe20000001000 */
[----:B------:R-:W-:-:S02]  /*3700*/  F2FP.BF16.F32.PACK_AB R43, R51, R50 ;  /* 0x00000032332b723e */ /* 0x000fc400000010ff */
[----:B------:R3:W-:Y:S01]  /*3710*/  STS.128 [R28], R20 ;  /* 0x000000141c007388 */ /* 0x0007e20000000c00 */
[----:B------:R-:W-:Y:S01]  /*3720*/  F2FP.BF16.F32.PACK_AB R8, R49, R48 ;  /* 0x000000303108723e */ /* 0x000fe200000010ff */
[----:B------:R4:W-:Y:S06]  /*3730*/  MEMBAR.ALL.CTA ;  /* 0x0000000000007992 */ /* 0x0009ec0000008000 */
[----:B----4-:R-:W4:Y:S01]  /*3740*/  FENCE.VIEW.ASYNC.S ;  /* 0x00000000000073c6 */ /* 0x010f220000000000 */
[----:B------:R-:W5:Y:S01]  /*3750*/  MUFU.RCP R89, R89 ;  /* 0x0000005900597308 */ /* 0x000f620000001000 */
[----:B--2---:R-:W-:-:S04]  /*3760*/  FMUL2 R2, R2.F32x2.HI_LO, R34.F32x2.HI_LO ;  /* 0x000000220202724a */ /* 0x004fc80000000000 */
[----:B------:R-:W-:-:S03]  /*3770*/  FMUL2 R2, R2.F32x2.HI_LO, R66.F32x2.HI_LO ;  /* 0x000000420202724a */ /* 0x000fc60000000000 */
[----:B------:R-:W-:Y:S02]  /*3780*/  MUFU.RCP R90, R90 ;  /* 0x0000005a005a7308 */ /* 0x000fe40000001000 */
[----:B------:R-:W-:Y:S02]  /*3790*/  F2FP.BF16.F32.PACK_AB R11, R3, R2 ;  /* 0x00000002030b723e */ /* 0x000fe400000010ff */
[----:B------:R-:W-:-:S04]  /*37a0*/  MOV R2, UR4 ;  /* 0x0000000400027c02 */ /* 0x000fc80008000f00 */
[----:B------:R-:W2:Y:S01]  /*37b0*/  MUFU.RCP R91, R91 ;  /* 0x0000005b005b7308 */ /* 0x000ea20000001000 */
[----:B-----5:R-:W-:Y:S01]  /*37c0*/  FMUL2 R88, R88.F32x2.HI_LO, R68.F32x2.HI_LO ;  /* 0x000000445858724a */ /* 0x020fe20000000000 */
[----:B-1----:R-:W-:Y:S02]  /*37d0*/  F2FP.BF16.F32.PACK_AB R24, R13, R12 ;  /* 0x0000000c0d18723e */ /* 0x002fe400000010ff */
[----:B------:R-:W-:Y:S01]  /*37e0*/  F2FP.BF16.F32.PACK_AB R13, R17, R16 ;  /* 0x00000010110d723e */ /* 0x000fe200000010ff */
[----:B------:R-:W-:Y:S01]  /*37f0*/  FMUL2 R88, R88.F32x2.HI_LO, R58.F32x2.HI_LO ;  /* 0x0000003a5858724a */ /* 0x000fe20000000000 */
[----:B------:R-:W-:Y:S02]  /*3800*/  F2FP.BF16.F32.PACK_AB R12, R15, R14 ;  /* 0x0000000e0f0c723e */ /* 0x000fe400000010ff */
[C---:B------:R-:W-:Y:S02]  /*3810*/  LEA R17, R2.reuse, R78, 0xd ;  /* 0x0000004e02117211 */ /* 0x040fe400078e68ff */
[----:B------:R-:W-:-:S02]  /*3820*/  LEA R16, R2, R79, 0xd ;  /* 0x0000004f02107211 */ /* 0x000fc400078e68ff */
[----:B------:R-:W-:Y:S02]  /*3830*/  LEA R3, R2, R80, 0xd ;  /* 0x0000005002037211 */ /* 0x000fe400078e68ff */
[----:B------:R-:W-:Y:S02]  /*3840*/  F2FP.BF16.F32.PACK_AB R25, R19, R18 ;  /* 0x000000121319723e */ /* 0x000fe400000010ff */
[----:B------:R-:W-:Y:S01]  /*3850*/  F2FP.BF16.F32.PACK_AB R26, R87, R86 ;  /* 0x00000056571a723e */ /* 0x000fe200000010ff */
[----:B--2---:R-:W-:Y:S01]  /*3860*/  FMUL2 R90, R90.F32x2.HI_LO, R30.F32x2.HI_LO ;  /* 0x0000001e5a5a724a */ /* 0x004fe20000000000 */
[----:B------:R-:W-:Y:S02]  /*3870*/  F2FP.BF16.F32.PACK_AB R27, R89, R88 ;  /* 0x00000058591b723e */ /* 0x000fe400000010ff */
[----:B------:R-:W-:Y:S01]  /*3880*/  F2FP.BF16.F32.PACK_AB R14, R37, R36 ;  /* 0x00000024250e723e */ /* 0x000fe200000010ff */
[----:B------:R-:W-:Y:S01]  /*3890*/  FMUL2 R90, R90.F32x2.HI_LO, R62.F32x2.HI_LO ;  /* 0x0000003e5a5a724a */ /* 0x000fe20000000000 */
[----:B------:R-:W-:-:S02]  /*38a0*/  F2FP.BF16.F32.PACK_AB R15, R39, R38 ;  /* 0x00000026270f723e */ /* 0x000fc400000010ff */
[----:B------:R-:W-:Y:S02]  /*38b0*/  LEA R2, R2, R81, 0xd ;  /* 0x0000005102027211 */ /* 0x000fe400078e68ff */
[----:B------:R-:W-:Y:S01]  /*38c0*/  F2FP.BF16.F32.PACK_AB R9, R91, R90 ;  /* 0x0000005a5b09723e */ /* 0x000fe200000010ff */
[----:B----4-:R-:W-:Y:S06]  /*38d0*/  BAR.SYNC.DEFER_BLOCKING 0x1, 0x80 ;  /* 0x0042000000007b1d */ /* 0x010fec0000010000 */
[----:B---3--:R-:W-:Y:S05]  /*38e0*/  BRA.U UP0, `(.L_x_29) ;  /* 0x0000000100187547 */ /* 0x008fea000b800000 */
[----:B------:R-:W-:Y:S02]  /*38f0*/  ULEA UR5, UR7, UR19, 0xd ;  /* 0x0000001307057291 */ /* 0x000fe4000f8e68ff */
[----:B------:R-:W-:Y:S02]  /*3900*/  ULEA UR9, UR11, UR8, 0x7 ;  /* 0x000000080b097291 */ /* 0x000fe4000f8e38ff */
[----:B------:R-:W-:-:S09]  /*3910*/  UIADD3 UR8, UPT, UPT, UR5, 0x4400, URZ ;  /* 0x0000440005087890 */ /* 0x000fd2000fffe0ff */
[----:B------:R1:W-:Y:S01]  /*3920*/  UTMASTG.2D [UR8], [UR16], desc[URZ] ;  /* 0x0000ff08100073b5 */ /* 0x0003e20008009000 */
[----:B------:R0:W-:Y:S01]  /*3930*/  UTMACMDFLUSH ;  /* 0x00000000000079b7 */ /* 0x0001e20000000000 */
[----:B-1----:R-:W-:-:S04]  /*3940*/  DEPBAR.LE SB0, 0x3 ;  /* 0x000080c00000791a */ /* 0x002fc80000000000 */
.L_x_29:
[----:B------:R-:W-:Y:S01]  /*3950*/  BAR.SYNC.DEFER_BLOCKING 0x1, 0x80 ;  /* 0x0042000000007b1d */ /* 0x000fe20000010000 */
[----:B------:R-:W-:-:S05]  /*3960*/  UPLOP3.LUT UP1, UPT, UPT, UPT, UP2, 0x80, 0x8 ;  /* 0x000000000008789c */ /* 0x000fca0003f2f020 */
[----:B------:R1:W-:Y:S04]  /*3970*/  STS.128 [R17], R12 ;  /* 0x0000000c11007388 */ /* 0x0003e80000000c00 */
[----:B------:R1:W-:Y:S04]  /*3980*/  STS.128 [R16], R40 ;  /* 0x0000002810007388 */ /* 0x0003e80000000c00 */
[----:B------:R1:W-:Y:S04]  /*3990*/  STS.128 [R3], R24 ;  /* 0x0000001803007388 */ /* 0x0003e80000000c00 */
[----:B------:R1:W-:Y:S01]  /*39a0*/  STS.128 [R2], R8 ;  /* 0x0000000802007388 */ /* 0x0003e20000000c00 */
[----:B------:R2:W-:Y:S06]  /*39b0*/  MEMBAR.ALL.CTA ;  /* 0x0000000000007992 */ /* 0x0005ec0000008000 */
[----:B--2---:R-:W2:Y:S02]  /*39c0*/  FENCE.VIEW.ASYNC.S ;  /* 0x00000000000073c6 */ /* 0x004ea40000000000 */
[----:B--2---:R-:W-:Y:S06]  /*39d0*/  BAR.SYNC.DEFER_BLOCKING 0x1, 0x80 ;  /* 0x0042000000007b1d */ /* 0x004fec0000010000 */
[----:B------:R-:W-:Y:S05]  /*39e0*/  BRA.U UP0, `(.L_x_30) ;  /* 0x0000000100207547 */ /* 0x000fea000b800000 */
[----:B------:R-:W-:Y:S02]  /*39f0*/  USHF.L.U32 UR4, UR4, 0xc, URZ ;  /* 0x0000000c04047899 */ /* 0x000fe400080006ff */
[----:B------:R-:W-:Y:S02]  /*3a00*/  ULEA UR5, UR11, UR7, 0x2 ;  /* 0x000000070b057291 */ /* 0x000fe4000f8e10ff */
[----:B------:R-:W-:Y:S02]  /*3a10*/  UIADD3 UR4, UPT, UPT, UR18, UR4, UR4 ;  /* 0x0000000412047290 */ /* 0x000fe4000fffe004 */
[----:B------:R-:W-:Y:S02]  /*3a20*/  USHF.L.U32 UR9, UR5, 0x4, URZ ;  /* 0x0000000405097899 */ /* 0x000fe400080006ff */
[----:B------:R-:W-:-:S09]  /*3a30*/  UIADD3 UR8, UPT, UPT, UR4, 0x400, URZ ;  /* 0x0000040004087890 */ /* 0x000fd2000fffe0ff */
[----:B------:R2:W-:Y:S01]  /*3a40*/  UTMASTG.2D [UR8], [UR14], desc[URZ] ;  /* 0x0000ff080e0073b5 */ /* 0x0005e20008009000 */
[----:B------:R0:W-:Y:S01]  /*3a50*/  UTMACMDFLUSH ;  /* 0x00000000000079b7 */ /* 0x0001e20000000000 */
[----:B--2---:R-:W-:-:S04]  /*3a60*/  DEPBAR.LE SB0, 0x1 ;  /* 0x000080400000791a */ /* 0x004fc80000000000 */
.L_x_30:
[----:B------:R-:W-:Y:S01]  /*3a70*/  BAR.SYNC.DEFER_BLOCKING 0x1, 0x80 ;  /* 0x0042000000007b1d */ /* 0x000fe20000010000 */
[----:B------:R-:W-:-:S05]  /*3a80*/  UPLOP3.LUT UP2, UPT, UPT, UPT, UPT, 0x40, 0x4 ;  /* 0x000000000004789c */ /* 0x000fca0003f4e870 */
[----:B------:R-:W-:Y:S01]  /*3a90*/  UMOV UR7, 0x2 ;  /* 0x0000000200077882 */ /* 0x000fe20000000000 */
[----:B------:R-:W-:Y:S05]  /*3aa0*/  BRA.U UP1, `(.L_x_31) ;  /* 0xffffffe901d07547 */ /* 0x000fea000b83ffff */
[----:B------:R-:W2:Y:S01]  /*3ab0*/  LDCU.64 UR6, c[0x0][0x6c0] ;  /* 0x0000d800ff0677ac */ /* 0x000ea20008000a00 */
[----:B------:R-:W3:Y:S01]  /*3ac0*/  LDCU.U8 UR8, c[0x0][0x6c8] ;  /* 0x0000d900ff0877ac */ /* 0x000ee20008000000 */
[----:B------:R-:W-:Y:S01]  /*3ad0*/  UIADD3 UR20, UPT, UPT, UR25, UR20, URZ ;  /* 0x0000001419147290 */ /* 0x000fe2000fffe0ff */
[----:B------:R-:W-:Y:S01]  /*3ae0*/  ELECT P0, URZ, PT ;  /* 0x0000000000ff782f */ /* 0x000fe20003800000 */
[----:B------:R-:W-:Y:S02]  /*3af0*/  UIADD3 UR12, UPT, UPT, UR12, 0x1, URZ ;  /* 0x000000010c0c7890 */ /* 0x000fe4000fffe0ff */
[----:B--2---:R-:W-:Y:S01]  /*3b00*/  UIMAD.WIDE.U32 UR4, UR20, UR7, URZ ;  /* 0x00000007140472a5 */ /* 0x004fe2000f8e00ff */
[----:B------:R-:W2:Y:S09]  /*3b10*/  LDCU UR7, c[0x0][0x6d0] ;  /* 0x0000da00ff0777ac */ /* 0x000eb20008000800 */
[----:B-1----:R-:W-:Y:S01]  /*3b20*/  @P0 IMAD.MOV.U32 R2, RZ, RZ, 0x1 ;  /* 0x00000001ff020424 */ /* 0x002fe200078e00ff */
[----:B------:R-:W-:-:S02]  /*3b30*/  UMOV UR4, UR5 ;  /* 0x0000000500047c82 */ /* 0x000fc40008000000 */
[----:B------:R-:W-:Y:S01]  /*3b40*/  UIADD3 UR5, UPT, UPT, UR20, -UR4, URZ ;  /* 0x8000000414057290 */ /* 0x000fe2000fffe0ff */
[----:B------:R1:W-:Y:S03]  /*3b50*/  @P0 SYNCS.ARRIVE.TRANS64.ART0 RZ, [UR21+0x50], R2 ;  /* 0x00005002ffff09a7 */ /* 0x0003e60008500015 */
[----:B---3--:R-:W-:Y:S01]  /*3b60*/  USHF.R.U32.HI UR5, URZ, UR8, UR5 ;  /* 0x00000008ff057299 */ /* 0x008fe20008011605 */
[----:B------:R-:W3:Y:S03]  /*3b70*/  LDCU.64 UR8, c[0x0][0x6d8] ;  /* 0x0000db00ff0877ac */ /* 0x000ee60008000a00 */
[----:B------:R-:W-:-:S04]  /*3b80*/  UIADD3 UR4, UPT, UPT, UR4, UR5, URZ ;  /* 0x0000000504047290 */ /* 0x000fc8000fffe0ff */
[----:B------:R-:W-:-:S04]  /*3b90*/  USHF.R.U32.HI UR4, URZ, UR77, UR4 ;  /* 0x0000004dff047299 */ /* 0x000fc80008011604 */
[----:B------:R-:W-:-:S04]  /*3ba0*/  UIADD3 UR4, UPT, UPT, -UR4, URZ, URZ ;  /* 0x000000ff04047290 */ /* 0x000fc8000fffe1ff */
[----:B------:R-:W-:-:S04]  /*3bb0*/  UIMAD UR10, UR6, UR4, UR20 ;  /* 0x00000004060a72a4 */ /* 0x000fc8000f8e0214 */
[----:B--2---:R-:W-:-:S07]  /*3bc0*/  UIMAD.WIDE.U32 UR4, UR10, UR7, URZ ;  /* 0x000000070a0472a5 */ /* 0x004fce000f8e00ff */
        /* <DEDUP_REMOVED lines=8> */
[----:B------:R-:W2:Y:S02]  /*3c50*/  LDCU UR7, c[0x0][0x6cc] ;  /* 0x0000d980ff0777ac */ /* 0x000ea40008000800 */
[----:B------:R-:W-:-:S04]  /*3c60*/  USHF.R.U32.HI UR6, URZ, UR74, UR6 ;  /* 0x0000004aff067299 */ /* 0x000fc80008011606 */
[----:B------:R-:W-:Y:S02]  /*3c70*/  UIADD3 UR5, UPT, UPT, UR5, UR6, URZ ;  /* 0x0000000605057290 */ /* 0x000fe4000fffe0ff */
[----:B------:R-:W-:Y:S02]  /*3c80*/  UIADD3 UR6, UPT, UPT, -UR4, URZ, URZ ;  /* 0x000000ff04067290 */ /* 0x000fe4000fffe1ff */
[----:B------:R-:W-:-:S04]  /*3c90*/  USHF.R.U32.HI UR5, URZ, UR73, UR5 ;  /* 0x00000049ff057299 */ /* 0x000fc80008011605 */
[----:B------:R-:W-:Y:S02]  /*3ca0*/  UIADD3 UR11, UPT, UPT, -UR5, URZ, URZ ;  /* 0x000000ff050b7290 */ /* 0x000fe4000fffe1ff */
[----:B------:R-:W-:Y:S02]  /*3cb0*/  UIADD3 UR5, UPT, UPT, UR22, 0x1, URZ ;  /* 0x0000000116057890 */ /* 0x000fe4000fffe0ff */
[----:B------:R-:W-:Y:S02]  /*3cc0*/  UIMAD UR11, UR8, UR11, UR4 ;  /* 0x0000000b080b72a4 */ /* 0x000fe4000f8e0204 */
[----:B------:R-:W-:Y:S02]  /*3cd0*/  UISETP.NE.AND UP0, UPT, UR5, 0x2, UPT ;  /* 0x000000020500788c */ /* 0x000fe4000bf05270 */
[----:B--2---:R-:W-:Y:S02]  /*3ce0*/  UIMAD UR10, UR7, UR6, UR10 ;  /* 0x00000006070a72a4 */ /* 0x004fe4000f8e020a */
[----:B------:R-:W-:-:S02]  /*3cf0*/  USEL UR22, UR5, URZ, UP0 ;  /* 0x000000ff05167287 */ /* 0x000fc40008000000 */
[----:B------:R-:W-:Y:S02]  /*3d00*/  USEL UR4, URZ, 0x1, UP0 ;  /* 0x00000001ff047887 */ /* 0x000fe40008000000 */
[----:B------:R-:W-:-:S04]  /*3d10*/  UISETP.GE.AND UP0, UPT, UR20, 0x200, UPT ;  /* 0x000002001400788c */ /* 0x000fc8000bf06270 */
[----:B------:R-:W-:-:S05]  /*3d20*/  LOP3.LUT R0, R0, UR4, RZ, 0x3c, !PT ;  /* 0x0000000400007c12 */ /* 0x000fca000f8e3cff */
[----:B-1----:R-:W-:Y:S05]  /*3d30*/  BRA.U !UP0, `(.L_x_32) ;  /* 0xffffffe908047547 */ /* 0x002fea000b83ffff */
.L_x_27:
[----:B------:R-:W-:-:S09]  /*3d40*/  UISETP.NE.AND UP0, UPT, UR72, URZ, UPT ;  /* 0x000000ff4800728c */ /* 0x000fd2000bf05270 */
[----:B------:R-:W-:Y:S05]  /*3d50*/  BRA.U UP0, `(.L_x_33) ;  /* 0x00000001001c7547 */ /* 0x000fea000b800000 */
[----:B------:R-:W1:Y:S01]  /*3d60*/  S2UR UR5, SR_CgaCtaId ;  /* 0x00000000000579c3 */ /* 0x000e620000008800 */
[----:B------:R-:W-:Y:S01]  /*3d70*/  ELECT P0, URZ, PT ;  /* 0x0000000000ff782f */ /* 0x000fe20003800000 */
[----:B------:R-:W-:Y:S01]  /*3d80*/  HFMA2 R0, -RZ, RZ, 0, 5.9604644775390625e-08 ;  /* 0x00000001ff007431 */ /* 0x000fe200000001ff */
[----:B------:R-:W-:-:S05]  /*3d90*/  UMOV UR4, 0x40 ;  /* 0x0000004000047882 */ /* 0x000fca0000000000 */
[----:B------:R-:W-:Y:S01]  /*3da0*/  UVIRTCOUNT.DEALLOC.SMPOOL 0x80 ;  /* 0x000000800000784c */ /* 0x000fe20000000000 */
[----:B-1----:R-:W-:-:S09]  /*3db0*/  ULEA UR4, UR5, UR4, 0x18 ;  /* 0x0000000405047291 */ /* 0x002fd2000f8ec0ff */
[----:B------:R1:W-:Y:S03]  /*3dc0*/  @P0 STS.U8 [UR4], R0 ;  /* 0x00000000ff000988 */ /* 0x0003e60008000004 */
.L_x_33:
[----:B------:R-:W-:Y:S06]  /*3dd0*/  BAR.SYNC.DEFER_BLOCKING 0x1, 0x80 ;  /* 0x0042000000007b1d */ /* 0x000fec0000010000 */
[----:B------:R-:W-:Y:S05]  /*3de0*/  BRA.U UP0, `(.L_x_34) ;  /* 0x0000000100a07547 */ /* 0x000fea000b800000 */
[----:B------:R-:W2:Y:S01]  /*3df0*/  S2UR UR8, SR_CgaCtaId ;  /* 0x00000000000879c3 */ /* 0x000ea20000008800 */
[----:B------:R-:W-:Y:S01]  /*3e00*/  NOP ;  /* 0x0000000000007918 */ /* 0x000fe20000000000 */
[----:B------:R-:W-:Y:S01]  /*3e10*/  UMOV UR4, 0x50 ;  /* 0x0000005000047882 */ /* 0x000fe20000000000 */
[----:B------:R-:W-:Y:S01]  /*3e20*/  UMOV UR6, 0xffff ;  /* 0x0000ffff00067882 */ /* 0x000fe20000000000 */
[----:B------:R-:W-:Y:S01]  /*3e30*/  UMOV UR9, 0x1 ;  /* 0x0000000100097882 */ /* 0x000fe20000000000 */
[----:B--2---:R-:W-:Y:S02]  /*3e40*/  ULEA UR8, UR8, UR4, 0x18 ;  /* 0x0000000408087291 */ /* 0x004fe4000f8ec0ff */
[----:B------:R-:W-:-:S04]  /*3e50*/  ULOP3.LUT UR4, UR27, 0xffff, URZ, 0xc0, !UPT ;  /* 0x0000ffff1b047892 */ /* 0x000fc8000f8ec0ff */
[----:B------:R-:W-:-:S03]  /*3e60*/  USHF.R.U32.HI UR4, URZ, 0x5, UR4 ;  /* 0x00000005ff047899 */ /* 0x000fc60008011604 */
[----:B-1----:R-:W1:Y:S01]  /*3e70*/  LDS R0, [UR8] ;  /* 0x00000008ff007984 */ /* 0x002e620008000800 */
[----:B------:R-:W-:Y:S02]  /*3e80*/  UIADD3 UR5, UPT, UPT, UR4, 0x10, URZ ;  /* 0x0000001004057890 */ /* 0x000fe4000fffe0ff */
[----:B------:R-:W-:Y:S02]  /*3e90*/  USHF.L.U32 UR6, UR6, UR4, URZ ;  /* 0x0000000406067299 */ /* 0x000fe400080006ff */
[----:B------:R-:W-:-:S04]  /*3ea0*/  USHF.L.U32 UR4, UR9, UR5, URZ ;  /* 0x0000000509047299 */ /* 0x000fc800080006ff */
[----:B------:R-:W-:-:S04]  /*3eb0*/  ULOP3.LUT UR4, UR4, UR6, URZ, 0xfc, !UPT ;  /* 0x0000000604047292 */ /* 0x000fc8000f8efcff */
[----:B------:R-:W-:Y:S01]  /*3ec0*/  ULOP3.LUT UR6, UR4, 0xffff, URZ, 0xc0, !UPT ;  /* 0x0000ffff04067892 */ /* 0x000fe2000f8ec0ff */
[----:B-1----:R-:W-:-:S13]  /*3ed0*/  R2UR UR7, R0 ;  /* 0x00000000000772ca */ /* 0x002fda00000e0000 */
[----:B------:R-:W-:-:S04]  /*3ee0*/  ULOP3.LUT UR5, UR4, 0xffff, UR7, 0x80, !UPT ;  /* 0x0000ffff04057892 */ /* 0x000fc8000f8e8007 */
[----:B------:R-:W-:-:S09]  /*3ef0*/  UISETP.NE.AND UP0, UPT, UR5, UR6, UPT ;  /* 0x000000060500728c */ /* 0x000fd2000bf05270 */
[----:B------:R-:W-:Y:S05]  /*3f00*/  BRA.U UP0, `(.L_x_35) ;  /* 0x00000001004c7547 */ /* 0x000fea000b800000 */
[----:B------:R-:W-:Y:S02]  /*3f10*/  USHF.R.U32.HI UR5, URZ, 0x10, UR4 ;  /* 0x00000010ff057899 */ /* 0x000fe40008011604 */
[----:B------:R-:W-:-:S04]  /*3f20*/  USHF.R.U32.HI UR6, URZ, 0x10, UR7 ;  /* 0x00000010ff067899 */ /* 0x000fc80008011607 */
[----:B------:R-:W-:-:S04]  /*3f30*/  ULOP3.LUT UR6, UR6, UR5, URZ, 0xc0, !UPT ;  /* 0x0000000506067292 */ /* 0x000fc8000f8ec0ff */
[----:B------:R-:W-:-:S09]  /*3f40*/  UISETP.NE.AND UP0, UPT, UR6, UR5, UPT ;  /* 0x000000050600728c */ /* 0x000fd2000bf05270 */
[----:B------:R-:W-:Y:S05]  /*3f50*/  BRA.U UP0, `(.L_x_36) ;  /* 0x00000001002c7547 */ /* 0x000fea000b800000 */
[----:B------:R-:W1:Y:S01]  /*3f60*/  S2R R2, SR_LANEID ;  /* 0x0000000000027919 */ /* 0x000e620000000000 */
[----:B------:R-:W-:-:S03]  /*3f70*/  ULOP3.LUT UR5, URZ, UR4, URZ, 0x33, !UPT ;  /* 0x00000004ff057292 */ /* 0x000fc6000f8e33ff */
[----:B------:R-:W-:Y:S02]  /*3f80*/  VOTEU.ANY UR4, UPT, PT ;  /* 0x0000000000047886 */ /* 0x000fe400038e0100 */
[----:B------:R-:W-:Y:S01]  /*3f90*/  UFLO.U32 UR4, UR4 ;  /* 0x00000004000472bd */ /* 0x000fe200080e0000 */
[----:B------:R-:W-:-:S04]  /*3fa0*/  IMAD.U32 R0, RZ, RZ, UR5 ;  /* 0x00000005ff007e24 */ /* 0x000fc8000f8e00ff */
[----:B------:R-:W2:Y:S02]  /*3fb0*/  REDUX UR6, R0 ;  /* 0x00000000000673c4 */ /* 0x000ea40000000000 */
[----:B------:R3:W-:Y:S01]  /*3fc0*/  UTCATOMSWS.AND URZ, UR5 ;  /* 0x0000000500ff79e3 */ /* 0x0007e20008000000 */
[----:B-1----:R-:W-:Y:S02]  /*3fd0*/  ISETP.EQ.U32.AND P0, PT, R2, UR4, PT ;  /* 0x0000000402007c0c */ /* 0x002fe4000bf02070 */
[----:B--2---:R-:W-:-:S11]  /*3fe0*/  MOV R2, UR6 ;  /* 0x0000000600027c02 */ /* 0x004fd60008000f00 */
[----:B------:R3:W-:Y:S01]  /*3ff0*/  @P0 ATOMS.AND RZ, [UR8], R2 ;  /* 0x00000002ffff098c */ /* 0x0007e2000a800008 */
[----:B------:R-:W-:Y:S05]  /*4000*/  BRA `(.L_x_37) ;  /* 0x0000000000147947 */ /* 0x000fea0003800000 */
.L_x_36:
[----:B------:R-:W-:Y:S02]  /*4010*/  MOV R2, 0x4030 ;  /* 0x0000403000027802 */ /* 0x000fe40000000f00 */
[----:B------:R-:W-:Y:S05]  /*4020*/  CALL.REL.NOINC `($__internal_0_$__cuda_sm10x_tcgen05_guardrail_trap_col_being_dealloced_not_returned_by_alloc) ;  /* 0x0000000000d07944 */ /* 0x000fea0003c00000 */
[----:B------:R-:W-:Y:S05]  /*4030*/  BRA `(.L_x_37) ;  /* 0x0000000000087947 */ /* 0x000fea0003800000 */
.L_x_35:
[----:B------:R-:W-:Y:S02]  /*4040*/  MOV R2, 0x4060 ;  /* 0x0000406000027802 */ /* 0x000fe40000000f00 */
[----:B------:R-:W-:Y:S05]  /*4050*/  CALL.REL.NOINC `($__internal_2_$__cuda_sm10x_tcgen05_guardrail_trap_unallocated_columns_being_dealloced) ;  /* 0x0000000000dc7944 */ /* 0x000fea0003c00000 */
.L_x_37:
[----:B------:R-:W-:Y:S01]  /*4060*/  NOP ;  /* 0x0000000000007918 */ /* 0x000fe20000000000 */
.L_x_34:
[----:B------:R-:W-:-:S04]  /*4070*/  DEPBAR.LE SB0, 0x0 ;  /* 0x000080000000791a */ /* 0x000fc80000000000 */
[----:B------:R-:W-:-:S04]  /*4080*/  DEPBAR.LE SB0, 0x0 ;  /* 0x000080000000791a */ /* 0x000fc80000000000 */
[----:B---3--:R-:W-:Y:S05]  /*4090*/  EXIT ;  /* 0x000000000000794d */ /* 0x008fea0003800000 */
.L_x_10:
[----:B------:R-:W-:Y:S02]  /*40a0*/  MOV R4, UR8 ;  /* 0x0000000800047c02 */ /* 0x000fe40008000f00 */
[----:B------:R-:W-:Y:S02]  /*40b0*/  MOV R5, UR8 ;  /* 0x0000000800057c02 */ /* 0x000fe40008000f00 */
[----:B------:R-:W-:-:S07]  /*40c0*/  MOV R2, UR25 ;  /* 0x0000001900027c02 */ /* 0x000fce0008000f00 */
.L_x_38:
[----:B-1----:R1:W2:Y:S02]  /*40d0*/  SYNCS.PHASECHK.TRANS64.TRYWAIT P0, [R2+URZ+0x20], R5 ;  /* 0x00002005020075a7 */ /* 0x0022a400080011ff */
[----:B--2---:R-:W-:Y:S05]  /*40e0*/  @!P0 NANOSLEEP.SYNCS 0x989680 ;  /* 0x009896800000895d */ /* 0x004fea0003900000 */
[----:B------:R-:W2:Y:S02]  /*40f0*/  @!P0 SYNCS.PHASECHK.TRANS64 P0, [R2+URZ+0x20], R5 ;  /* 0x00002005020085a7 */ /* 0x000ea400080010ff */
[----:B--2---:R-:W-:Y:S05]  /*4100*/  @!P0 BRA `(.L_x_38) ;  /* 0xfffffffc00f08947 */ /* 0x004fea000383ffff */
[----:B------:R-:W-:Y:S05]  /*4110*/  BRA `(.L_x_9) ;  /* 0xffffffc800a47947 */ /* 0x000fea000383ffff */
.L_x_13:
[----:B------:R-:W-:Y:S02]  /*4120*/  MOV R4, UR5 ;  /* 0x0000000500047c02 */ /* 0x000fe40008000f00 */
[----:B------:R-:W-:Y:S02]  /*4130*/  MOV R5, UR5 ;  /* 0x0000000500057c02 */ /* 0x000fe40008000f00 */
[----:B------:R-:W-:-:S07]  /*4140*/  MOV R2, UR4 ;  /* 0x0000000400027c02 */ /* 0x000fce0008000f00 */
.L_x_39:
[----:B-----5:R5:W4:Y:S02]  /*4150*/  SYNCS.PHASECHK.TRANS64.TRYWAIT P0, [R2+URZ+0x20], R5 ;  /* 0x00002005020075a7 */ /* 0x020b2400080011ff */
[----:B----4-:R-:W-:Y:S05]  /*4160*/  @!P0 NANOSLEEP.SYNCS 0x989680 ;  /* 0x009896800000895d */ /* 0x010fea0003900000 */
[----:B------:R-:W4:Y:S02]  /*4170*/  @!P0 SYNCS.PHASECHK.TRANS64 P0, [R2+URZ+0x20], R5 ;  /* 0x00002005020085a7 */ /* 0x000f2400080010ff */
[----:B----4-:R-:W-:Y:S05]  /*4180*/  @!P0 BRA `(.L_x_39) ;  /* 0xfffffffc00f08947 */ /* 0x010fea000383ffff */
[----:B------:R-:W-:Y:S05]  /*4190*/  BRA `(.L_x_40) ;  /* 0xffffffcc00a87947 */ /* 0x000fea000383ffff */
.L_x_16:
[----:B------:R-:W-:Y:S02]  /*41a0*/  MOV R2, UR68 ;  /* 0x0000004400027c02 */ /* 0x000fe40008000f00 */
[-C--:B------:R-:W-:Y:S02]  /*41b0*/  MOV R6, R3.reuse ;  /* 0x0000000300067202 */ /* 0x080fe40000000f00 */
[----:B------:R-:W-:-:S07]  /*41c0*/  MOV R7, R3 ;  /* 0x0000000300077202 */ /* 0x000fce0000000f00 */
.L_x_41:
[----:B---3--:R3:W4:Y:S02]  /*41d0*/  SYNCS.PHASECHK.TRANS64.TRYWAIT P0, [R2+URZ+0x50], R7 ;  /* 0x00005007020075a7 */ /* 0x00872400080011ff */
[----:B----4-:R-:W-:Y:S05]  /*41e0*/  @!P0 NANOSLEEP.SYNCS 0x989680 ;  /* 0x009896800000895d */ /* 0x010fea0003900000 */
[----:B------:R-:W4:Y:S02]  /*41f0*/  @!P0 SYNCS.PHASECHK.TRANS64 P0, [R2+URZ+0x50], R7 ;  /* 0x00005007020085a7 */ /* 0x000f2400080010ff */
[----:B----4-:R-:W-:Y:S05]  /*4200*/  @!P0 BRA `(.L_x_41) ;  /* 0xfffffffc00f08947 */ /* 0x010fea000383ffff */
[----:B------:R-:W-:Y:S05]  /*4210*/  BRA `(.L_x_42) ;  /* 0xffffffd000f87947 */ /* 0x000fea000383ffff */
.L_x_18:
[----:B------:R-:W-:Y:S02]  /*4220*/  MOV R6, UR38 ;  /* 0x0000002600067c02 */ /* 0x000fe40008000f00 */
[----:B------:R-:W-:Y:S02]  /*4230*/  MOV R7, UR38 ;  /* 0x0000002600077c02 */ /* 0x000fe40008000f00 */
[----:B------:R-:W-:Y:S07]  /*4240*/  MOV R2, UR34 ;  /* 0x0000002200027c02 */ /* 0x000fee0008000f00 */
.L_x_43:
[----:B---3--:R3:W4:Y:S02]  /*4250*/  SYNCS.PHASECHK.TRANS64.TRYWAIT P1, [R2+URZ], R7 ;  /* 0x00000007020075a7 */ /* 0x00872400080211ff */
[----:B----4-:R-:W-:Y:S05]  /*4260*/  @!P1 NANOSLEEP.SYNCS 0x989680 ;  /* 0x009896800000995d */ /* 0x010fea0003900000 */
[----:B------:R-:W4:Y:S02]  /*4270*/  @!P1 SYNCS.PHASECHK.TRANS64 P1, [R2+URZ], R7 ;  /* 0x00000007020095a7 */ /* 0x000f2400080210ff */
[----:B----4-:R-:W-:Y:S05]  /*4280*/  @!P1 BRA `(.L_x_43) ;  /* 0xfffffffc00f09947 */ /* 0x010fea000383ffff */
[----:B------:R-:W-:Y:S05]  /*4290*/  BRA `(.L_x_17) ;  /* 0xffffffd4008c7947 */ /* 0x000fea000383ffff */
.L_x_21:
[----:B------:R-:W-:-:S07]  /*42a0*/  MOV R5, R4 ;  /* 0x0000000400057202 */ /* 0x000fce0000000f00 */
.L_x_44:
[----:B-----5:R5:W4:Y:S02]  /*42b0*/  SYNCS.PHASECHK.TRANS64.TRYWAIT P0, [R2+URZ+0x50], R5 ;  /* 0x00005005020075a7 */ /* 0x020b2400080011ff */
[----:B----4-:R-:W-:Y:S05]  /*42c0*/  @!P0 NANOSLEEP.SYNCS 0x989680 ;  /* 0x009896800000895d */ /* 0x010fea0003900000 */
[----:B------:R-:W4:Y:S02]  /*42d0*/  @!P0 SYNCS.PHASECHK.TRANS64 P0, [R2+URZ+0x50], R5 ;  /* 0x00005005020085a7 */ /* 0x000f2400080010ff */
[----:B----4-:R-:W-:Y:S05]  /*42e0*/  @!P0 BRA `(.L_x_44) ;  /* 0xfffffffc00f08947 */ /* 0x010fea000383ffff */
[----:B------:R-:W-:Y:S05]  /*42f0*/  BRA `(.L_x_14) ;  /* 0xffffffd800407947 */ /* 0x000fea000383ffff */
.L_x_28:
[----:B------:R-:W-:Y:S02]  /*4300*/  MOV R2, UR21 ;  /* 0x0000001500027c02 */ /* 0x000fe40008000f00 */
[----:B------:R-:W-:-:S07]  /*4310*/  MOV R5, R4 ;  /* 0x0000000400057202 */ /* 0x000fce0000000f00 */
.L_x_45:
[----:B-1----:R1:W2:Y:S02]  /*4320*/  SYNCS.PHASECHK.TRANS64.TRYWAIT P0, [R2+URZ+0x40], R5 ;  /* 0x00004005020075a7 */ /* 0x0022a400080011ff */
[----:B--2---:R-:W-:Y:S05]  /*4330*/  @!P0 NANOSLEEP.SYNCS 0x989680 ;  /* 0x009896800000895d */ /* 0x004fea0003900000 */
[----:B------:R-:W2:Y:S02]  /*4340*/  @!P0 SYNCS.PHASECHK.TRANS64 P0, [R2+URZ+0x40], R5 ;  /* 0x00004005020085a7 */ /* 0x000ea400080010ff */
[----:B--2---:R-:W-:Y:S05]  /*4350*/  @!P0 BRA `(.L_x_45) ;  /* 0xfffffffc00f08947 */ /* 0x004fea000383ffff */
[----:B------:R-:W-:Y:S05]  /*4360*/  BRA `(.L_x_46) ;  /* 0xffffffe0009c7947 */ /* 0x000fea000383ffff */
        .weak           $__internal_0_$__cuda_sm10x_tcgen05_guardrail_trap_col_being_dealloced_not_returned_by_alloc
        .type           $__internal_0_$__cuda_sm10x_tcgen05_guardrail_trap_col_being_dealloced_not_returned_by_alloc,@function
        .size           $__internal_0_$__cuda_sm10x_tcgen05_guardrail_trap_col_being_dealloced_not_returned_by_alloc,($__internal_1_$__cuda_sm10x_tcgen05_guardrail_trap_phase_invalid_during_alloc - $__internal_0_$__cuda_sm10x_tcgen05_guardrail_trap_col_being_dealloced_not_returned_by_alloc)
$__internal_0_$__cuda_sm10x_tcgen05_guardrail_trap_col_being_dealloced_not_returned_by_alloc:
[----:B------:R-:W-:Y:S05]  /*4370*/  BPT.TRAP 0x1 ;  /* 0x000000040000795c */ /* 0x000fea0000300000 */
[----:B------:R-:W-:-:S04]  /*4380*/  HFMA2 R3, -RZ, RZ, 0, 0 ;  /* 0x00000000ff037431 */ /* 0x000fc800000001ff */
[----:B------:R-:W-:Y:S05]  /*4390*/  RET.REL.NODEC R2 `(kernel_cutlass_kernel_cudnngemm_swigludense_blockscaled_gemm_persistent_swiglu_interleaved_quantSm100BlockScaledPersistentDenseGemmKernel_object_at__TiledMMA_ThrLayoutVMNK11110000_Permuta_0) ;  /* 0xffffffbc02187950 */ /* 0x000fea0003c3ffff */
        .weak           $__internal_1_$__cuda_sm10x_tcgen05_guardrail_trap_phase_invalid_during_alloc
        .type           $__internal_1_$__cuda_sm10x_tcgen05_guardrail_trap_phase_invalid_during_alloc,@function
        .size           $__internal_1_$__cuda_sm10x_tcgen05_guardrail_trap_phase_invalid_during_alloc,($__internal_2_$__cuda_sm10x_tcgen05_guardrail_trap_unallocated_columns_being_dealloced - $__internal_1_$__cuda_sm10x_tcgen05_guardrail_trap_phase_invalid_during_alloc)
$__internal_1_$__cuda_sm10x_tcgen05_guardrail_trap_phase_invalid_during_alloc:
[----:B------:R-:W-:Y:S05]  /*43a0*/  BPT.TRAP 0x1 ;  /* 0x000000040000795c */ /* 0x000fea0000300000 */
[----:B------:R-:W-:-:S04]  /*43b0*/  MOV R3, 0x0 ;  /* 0x0000000000037802 */ /* 0x000fc80000000f00 */
[----:B------:R-:W-:Y:S05]  /*43c0*/  RET.REL.NODEC R2 `(kernel_cutlass_kernel_cudnngemm_swigludense_blockscaled_gemm_persistent_swiglu_interleaved_quantSm100BlockScaledPersistentDenseGemmKernel_object_at__TiledMMA_ThrLayoutVMNK11110000_Permuta_0) ;  /* 0xffffffbc020c7950 */ /* 0x000fea0003c3ffff */
        .weak           $__internal_2_$__cuda_sm10x_tcgen05_guardrail_trap_unallocated_columns_being_dealloced
        .type           $__internal_2_$__cuda_sm10x_tcgen05_guardrail_trap_unallocated_columns_being_dealloced,@function
        .size           $__internal_2_$__cuda_sm10x_tcgen05_guardrail_trap_unallocated_columns_being_dealloced,(.L_x_50 - $__internal_2_$__cuda_sm10x_tcgen05_guardrail_trap_unallocated_columns_being_dealloced)
$__internal_2_$__cuda_sm10x_tcgen05_guardrail_trap_unallocated_columns_being_dealloced:
[----:B------:R-:W-:Y:S05]  /*43d0*/  BPT.TRAP 0x1 ;  /* 0x000000040000795c */ /* 0x000fea0000300000 */
[----:B------:R-:W-:-:S04]  /*43e0*/  HFMA2 R3, -RZ, RZ, 0, 0 ;  /* 0x00000000ff037431 */ /* 0x000fc800000001ff */
[----:B------:R-:W-:Y:S05]  /*43f0*/  RET.REL.NODEC R2 `(kernel_cutlass_kernel_cudnngemm_swigludense_blockscaled_gemm_persistent_swiglu_interleaved_quantSm100BlockScaledPersistentDenseGemmKernel_object_at__TiledMMA_ThrLayoutVMNK11110000_Permuta_0) ;  /* 0xffffffbc02007950 */ /* 0x000fea0003c3ffff */
.L_x_47:
[----:B------:R-:W-:-:S00]  /*4400*/  BRA `(.L_x_47) ;  /* 0xfffffffc00fc7947 */ /* 0x000fc0000383ffff */
[----:B------:R-:W-:-:S00]  /*4410*/  NOP ;  /* 0x0000000000007918 */ /* 0x000fc00000000000 */
        /* <DEDUP_REMOVED lines=14> */
.L_x_50:


//--------------------- .nv.shared.kernel_cutlass_kernel_cudnngemm_swigludense_blockscaled_gemm_persistent_swiglu_interleaved_quantSm100BlockScaledPersistentDenseGemmKernel_object_at__TiledMMA_ThrLayoutVMNK11110000_Permuta_0 --------------------------
	.section	.nv.shared.kernel_cutlass_kernel_cudnngemm_swigludense_blockscaled_gemm_persistent_swiglu_interleaved_quantSm100BlockScaledPersistentDenseGemmKernel_object_at__TiledMMA_ThrLayoutVMNK11110000_Permuta_0,"aw",@nobits
	.sectionflags	@""
	.align	1024
	.zero		1024


//--------------------- .nv.shared.reserved.0     --------------------------
	.section	.nv.shared.reserved.0,"aw",@nobits
	.align	8
	.weak		__nv_reservedSMEM_offset_0_alias
	.size		__nv_reservedSMEM_offset_0_alias, 0, 64
	.other		__nv_reservedSMEM_offset_0_alias,@"STO_CUDA_RESERVED_SHARED STV_DEFAULT"
__nv_reservedSMEM_offset_0_alias:
	.zero		0
.nv.shared.reserved.0:
	.zero		64
	.weak		__nv_reservedSMEM_allocation_phase
	.type		__nv_reservedSMEM_allocation_phase,@object
	.size		__nv_reservedSMEM_allocation_phase,(.L_0 - __nv_reservedSMEM_allocation_phase)
__nv_reservedSMEM_allocation_phase:
	.zero		1
.L_0:
	.zero		7
	.weak		__nv_reservedSMEM_devtool_atexit_pc
	.type		__nv_reservedSMEM_devtool_atexit_pc,@object
	.size		__nv_reservedSMEM_devtool_atexit_pc,(__nv_reservedSMEM_allocation_mask - __nv_reservedSMEM_devtool_atexit_pc)
__nv_reservedSMEM_devtool_atexit_pc:
	.zero		8
	.weak		__nv_reservedSMEM_allocation_mask
	.type		__nv_reservedSMEM_allocation_mask,@object
	.size		__nv_reservedSMEM_allocation_mask,(.L_2 - __nv_reservedSMEM_allocation_mask)
__nv_reservedSMEM_allocation_mask:
	.zero		4
.L_2:


//--------------------- .nv.constant0.kernel_cutlass_kernel_cudnngemm_swigludense_blockscaled_gemm_persistent_swiglu_interleaved_quantSm100BlockScaledPersistentDenseGemmKernel_object_at__TiledMMA_ThrLayoutVMNK11110000_Permuta_0 --------------------------
	.section	.nv.constant0.kernel_cutlass_kernel_cudnngemm_swigludense_blockscaled_gemm_persistent_swiglu_interleaved_quantSm100BlockScaledPersistentDenseGemmKernel_object_at__TiledMMA_ThrLayoutVMNK11110000_Permuta_0,"a",@progbits
	.sectionflags	@""
	.align	4
.nv.constant0.kernel_cutlass_kernel_cudnngemm_swigludense_blockscaled_gemm_persistent_swiglu_interleaved_quantSm100BlockScaledPersistentDenseGemmKernel_object_at__TiledMMA_ThrLayoutVMNK11110000_Permuta_0:
	.zero		1768


//--------------------- SYMBOLS --------------------------

	.type		.nv.reservedSmem.offset0,@object
	.size		.nv.reservedSmem.offset0,0x4
	.type		.nv.reservedSmem.cap,@object
	.size		.nv.reservedSmem.cap,0x4
